// auto-generated by cutlass_sweep.gemm — config: {"arch": "sm_90", "cluster_m": 1, "cluster_n": 8, "dtype": "e4m3", "dtype_b": "e4m3", "layout": "nt", "stages": 0, "tile_k": 128, "tile_m": 128, "tile_n": 64}
#include "cutlass/cutlass.h"
#include "cutlass/gemm/collective/collective_builder.hpp"
#include "cutlass/gemm/device/gemm_universal_adapter.h"
#include "cutlass/gemm/kernel/gemm_universal.hpp"
#include "cutlass/epilogue/collective/collective_builder.hpp"

using ElemA = cutlass::float_e4m3_t;
using ElemB = cutlass::float_e4m3_t;
using ElemCD = cutlass::float_e4m3_t;
using Acc  = float;
using TileShape    = cute::Shape<cute::_128, cute::_64, cute::_128>;
using ClusterShape = cute::Shape<cute::_1, cute::_8, cute::_1>;

using CollectiveEpilogue = typename cutlass::epilogue::collective::CollectiveBuilder<
    cutlass::arch::Sm90, cutlass::arch::OpClassTensorOp,
    TileShape, ClusterShape,
    cutlass::epilogue::collective::EpilogueTileAuto,
    Acc, Acc,
    ElemCD, cutlass::layout::RowMajor, 128 / cutlass::sizeof_bits<ElemCD>::value,
    ElemCD, cutlass::layout::RowMajor, 128 / cutlass::sizeof_bits<ElemCD>::value,
    cutlass::epilogue::collective::EpilogueScheduleAuto
  >::CollectiveOp;

using CollectiveMainloop = typename cutlass::gemm::collective::CollectiveBuilder<
    cutlass::arch::Sm90, cutlass::arch::OpClassTensorOp,
    ElemA, cutlass::layout::RowMajor, 128 / cutlass::sizeof_bits<ElemA>::value,
    ElemB, cutlass::layout::ColumnMajor, 128 / cutlass::sizeof_bits<ElemB>::value,
    Acc,
    TileShape, ClusterShape,
    cutlass::gemm::collective::StageCountAutoCarveout<static_cast<int>(sizeof(typename CollectiveEpilogue::SharedStorage))>,
    cutlass::gemm::collective::KernelScheduleAuto
  >::CollectiveOp;

using GemmKernel = cutlass::gemm::kernel::GemmUniversal<
    cute::Shape<int,int,int,int>,
    CollectiveMainloop,
    CollectiveEpilogue
>;
using Gemm = cutlass::gemm::device::GemmUniversalAdapter<GemmKernel>;

// Force the device kernel symbol into the cubin without needing a host main.
auto* _anchor = &cutlass::device_kernel<GemmKernel>;


// ===== COMPILED SASS (sm_90a) =====

	.target	sm_90a

	.elftype	@"ET_EXEC"


//--------------------- .note.nv.tkinfo           --------------------------
	.section	.note.nv.tkinfo,"",@"SHT_NOTE"
	.sectionflags	@"SHF_NOTE_NV_TKINFO"
	.tkinfo
        /*0018*/ 	.word	0x00000002
        /*0030*/ 	.string	""
        /*0030*/ 	.string	"ptxas"
        /*0030*/ 	.string	"Cuda compilation tools, release 13.0, V13.0.88"
        /*0030*/ 	.string	"Build cuda_13.0.r13.0/compiler.36424714_0"
        /*0030*/ 	.string	"-arch sm_90a -m 64 "



//--------------------- .note.nv.cuinfo           --------------------------
	.section	.note.nv.cuinfo,"",@"SHT_NOTE"
	.sectionflags	@"SHF_NOTE_NV_CUINFO"
        /*0018*/ 	.short	0x0002
        /*001a*/ 	.short	0x005a
        /*001c*/ 	.short	0x0082
	.zero		2


//--------------------- .nv.info                  --------------------------
	.section	.nv.info,"",@"SHT_CUDA_INFO"
	.align	4


	//----- nvinfo : EIATTR_REGCOUNT
	.align		4
        /*0000*/ 	.byte	0x04, 0x2f
        /*0002*/ 	.short	(.L_12 - .L_11)
	.align		4
.L_11:
        /*0004*/ 	.word	index@(_ZN7cutlass13device_kernelINS_4gemm6kernel13GemmUniversalIN4cute5tupleIJiiiiEEENS1_10collective13CollectiveMmaINS1_37MainloopSm90TmaGmmaWarpSpecializedFP8ILi9ENS5_IJNS4_1CILi1EEENSA_ILi8EEESB_EEENS1_35KernelTmaWarpSpecializedCooperativeEEENS5_IJNSA_ILi128EEENSA_ILi64EEESG_EEENS_12float_e4m3_tENS5_IJlSB_lEEESJ_SK_NS4_8TiledMMAINS4_8MMA_AtomIJNS4_4SM904GMMA30MMA_64x64x32_F32E4M3E4M3_SS_TNILNSO_7ScaleInE1ELSQ_1EEEEEENS4_6LayoutINS5_IJNSA_ILi2EEESB_SB_EEENS5_IJSB_NSA_ILi0EEESW_EEEEENS5_IJNS4_10UnderscoreESZ_SZ_EEEEENS4_23SM90_TMA_LOAD_MULTICASTENS4_14ComposedLayoutINS4_7SwizzleILi3ELi4ELi3EEENS4_18smem_ptr_flag_bitsILi8EEENST_INS5_IJSC_SG_EEENS5_IJSG_SB_EEEEEEEvNS4_8identityENS4_13SM90_TMA_LOADES1B_vS1C_EENS_8epilogue10collective6detail29Sm90TmaWarpSpecializedAdapterINS1G_15DefaultEpilogueISJ_SK_SK_NS1F_6thread17LinearCombinationISJ_Li1EffLNS1K_9ScaleType4KindE0ELNS_15FloatRoundStyleE2ESJ_EENS1_15EpilogueDefaultEEEEEvvEEEEvNT_6ParamsE)
        /*0008*/ 	.word	0x000000a8


	//----- nvinfo : EIATTR_FRAME_SIZE
	.align		4
.L_12:
        /*000c*/ 	.byte	0x04, 0x11
        /*000e*/ 	.short	(.L_14 - .L_13)
	.align		4
.L_13:
        /*0010*/ 	.word	index@(_ZN7cutlass13device_kernelINS_4gemm6kernel13GemmUniversalIN4cute5tupleIJiiiiEEENS1_10collective13CollectiveMmaINS1_37MainloopSm90TmaGmmaWarpSpecializedFP8ILi9ENS5_IJNS4_1CILi1EEENSA_ILi8EEESB_EEENS1_35KernelTmaWarpSpecializedCooperativeEEENS5_IJNSA_ILi128EEENSA_ILi64EEESG_EEENS_12float_e4m3_tENS5_IJlSB_lEEESJ_SK_NS4_8TiledMMAINS4_8MMA_AtomIJNS4_4SM904GMMA30MMA_64x64x32_F32E4M3E4M3_SS_TNILNSO_7ScaleInE1ELSQ_1EEEEEENS4_6LayoutINS5_IJNSA_ILi2EEESB_SB_EEENS5_IJSB_NSA_ILi0EEESW_EEEEENS5_IJNS4_10UnderscoreESZ_SZ_EEEEENS4_23SM90_TMA_LOAD_MULTICASTENS4_14ComposedLayoutINS4_7SwizzleILi3ELi4ELi3EEENS4_18smem_ptr_flag_bitsILi8EEENST_INS5_IJSC_SG_EEENS5_IJSG_SB_EEEEEEEvNS4_8identityENS4_13SM90_TMA_LOADES1B_vS1C_EENS_8epilogue10collective6detail29Sm90TmaWarpSpecializedAdapterINS1G_15DefaultEpilogueISJ_SK_SK_NS1F_6thread17LinearCombinationISJ_Li1EffLNS1K_9ScaleType4KindE0ELNS_15FloatRoundStyleE2ESJ_EENS1_15EpilogueDefaultEEEEEvvEEEEvNT_6ParamsE)
        /*0014*/ 	.word	0x00000000


	//----- nvinfo : EIATTR_MIN_STACK_SIZE
	.align		4
.L_14:
        /*0018*/ 	.byte	0x04, 0x12
        /*001a*/ 	.short	(.L_16 - .L_15)
	.align		4
.L_15:
        /*001c*/ 	.word	index@(_ZN7cutlass13device_kernelINS_4gemm6kernel13GemmUniversalIN4cute5tupleIJiiiiEEENS1_10collective13CollectiveMmaINS1_37MainloopSm90TmaGmmaWarpSpecializedFP8ILi9ENS5_IJNS4_1CILi1EEENSA_ILi8EEESB_EEENS1_35KernelTmaWarpSpecializedCooperativeEEENS5_IJNSA_ILi128EEENSA_ILi64EEESG_EEENS_12float_e4m3_tENS5_IJlSB_lEEESJ_SK_NS4_8TiledMMAINS4_8MMA_AtomIJNS4_4SM904GMMA30MMA_64x64x32_F32E4M3E4M3_SS_TNILNSO_7ScaleInE1ELSQ_1EEEEEENS4_6LayoutINS5_IJNSA_ILi2EEESB_SB_EEENS5_IJSB_NSA_ILi0EEESW_EEEEENS5_IJNS4_10UnderscoreESZ_SZ_EEEEENS4_23SM90_TMA_LOAD_MULTICASTENS4_14ComposedLayoutINS4_7SwizzleILi3ELi4ELi3EEENS4_18smem_ptr_flag_bitsILi8EEENST_INS5_IJSC_SG_EEENS5_IJSG_SB_EEEEEEEvNS4_8identityENS4_13SM90_TMA_LOADES1B_vS1C_EENS_8epilogue10collective6detail29Sm90TmaWarpSpecializedAdapterINS1G_15DefaultEpilogueISJ_SK_SK_NS1F_6thread17LinearCombinationISJ_Li1EffLNS1K_9ScaleType4KindE0ELNS_15FloatRoundStyleE2ESJ_EENS1_15EpilogueDefaultEEEEEvvEEEEvNT_6ParamsE)
        /*0020*/ 	.word	0x00000000
.L_16:


//--------------------- .nv.compat                --------------------------
	.section	.nv.compat,"",@"SHT_CUDA_COMPAT_INFO"
	.align	4
        /*0000*/ 	.byte	0x02, 0x09, 0x01, 0x00, 0x02, 0x02, 0x04, 0x00, 0x02, 0x05, 0x05, 0x00, 0x03, 0x07, 0x01, 0x01
        /*0010*/ 	.byte	0x02, 0x03, 0x01, 0x00, 0x02, 0x06, 0x01, 0x00, 0x04, 0x0b, 0x08, 0x00, 0x00, 0x00, 0x00, 0x00
        /*0020*/ 	.byte	0x00, 0x00, 0x00, 0x00


//--------------------- .nv.info._ZN7cutlass13device_kernelINS_4gemm6kernel13GemmUniversalIN4cute5tupleIJiiiiEEENS1_10collective13CollectiveMmaINS1_37MainloopSm90TmaGmmaWarpSpecializedFP8ILi9ENS5_IJNS4_1CILi1EEENSA_ILi8EEESB_EEENS1_35KernelTmaWarpSpecializedCooperativeEEENS5_IJNSA_ILi128EEENSA_ILi64EEESG_EEENS_12float_e4m3_tENS5_IJlSB_lEEESJ_SK_NS4_8TiledMMAINS4_8MMA_AtomIJNS4_4SM904GMMA30MMA_64x64x32_F32E4M3E4M3_SS_TNILNSO_7ScaleInE1ELSQ_1EEEEEENS4_6LayoutINS5_IJNSA_ILi2EEESB_SB_EEENS5_IJSB_NSA_ILi0EEESW_EEEEENS5_IJNS4_10UnderscoreESZ_SZ_EEEEENS4_23SM90_TMA_LOAD_MULTICASTENS4_14ComposedLayoutINS4_7SwizzleILi3ELi4ELi3EEENS4_18smem_ptr_flag_bitsILi8EEENST_INS5_IJSC_SG_EEENS5_IJSG_SB_EEEEEEEvNS4_8identityENS4_13SM90_TMA_LOADES1B_vS1C_EENS_8epilogue10collective6detail29Sm90TmaWarpSpecializedAdapterINS1G_15DefaultEpilogueISJ_SK_SK_NS1F_6thread17LinearCombinationISJ_Li1EffLNS1K_9ScaleType4KindE0ELNS_15FloatRoundStyleE2ESJ_EENS1_15EpilogueDefaultEEEEEvvEEEEvNT_6ParamsE --------------------------
	.section	.nv.info._ZN7cutlass13device_kernelINS_4gemm6kernel13GemmUniversalIN4cute5tupleIJiiiiEEENS1_10collective13CollectiveMmaINS1_37MainloopSm90TmaGmmaWarpSpecializedFP8ILi9ENS5_IJNS4_1CILi1EEENSA_ILi8EEESB_EEENS1_35KernelTmaWarpSpecializedCooperativeEEENS5_IJNSA_ILi128EEENSA_ILi64EEESG_EEENS_12float_e4m3_tENS5_IJlSB_lEEESJ_SK_NS4_8TiledMMAINS4_8MMA_AtomIJNS4_4SM904GMMA30MMA_64x64x32_F32E4M3E4M3_SS_TNILNSO_7ScaleInE1ELSQ_1EEEEEENS4_6LayoutINS5_IJNSA_ILi2EEESB_SB_EEENS5_IJSB_NSA_ILi0EEESW_EEEEENS5_IJNS4_10UnderscoreESZ_SZ_EEEEENS4_23SM90_TMA_LOAD_MULTICASTENS4_14ComposedLayoutINS4_7SwizzleILi3ELi4ELi3EEENS4_18smem_ptr_flag_bitsILi8EEENST_INS5_IJSC_SG_EEENS5_IJSG_SB_EEEEEEEvNS4_8identityENS4_13SM90_TMA_LOADES1B_vS1C_EENS_8epilogue10collective6detail29Sm90TmaWarpSpecializedAdapterINS1G_15DefaultEpilogueISJ_SK_SK_NS1F_6thread17LinearCombinationISJ_Li1EffLNS1K_9ScaleType4KindE0ELNS_15FloatRoundStyleE2ESJ_EENS1_15EpilogueDefaultEEEEEvvEEEEvNT_6ParamsE,"",@"SHT_CUDA_INFO"
	.sectionflags	@""
	.align	4


	//----- nvinfo : EIATTR_CUDA_API_VERSION
	.align		4
        /*0000*/ 	.byte	0x04, 0x37
        /*0002*/ 	.short	(.L_18 - .L_17)
.L_17:
        /*0004*/ 	.word	0x00000082


	//----- nvinfo : EIATTR_KPARAM_INFO
	.align		4
.L_18:
        /*0008*/ 	.byte	0x04, 0x17
        /*000a*/ 	.short	(.L_20 - .L_19)
.L_19:
        /*000c*/ 	.word	0x00000000
        /*0010*/ 	.short	0x0000
        /*0012*/ 	.short	0x0070
        /*0014*/ 	.byte	0x00, 0xf0, 0x01, 0x10


	//----- nvinfo : EIATTR_SPARSE_MMA_MASK
	.align		4
.L_20:
        /*0018*/ 	.byte	0x03, 0x50
        /*001a*/ 	.short	0x0000


	//----- nvinfo : EIATTR_MAXREG_COUNT
	.align		4
        /*001c*/ 	.byte	0x03, 0x1b
        /*001e*/ 	.short	0x00a8


	//----- nvinfo : EIATTR_NUM_BARRIERS
	.align		4
        /*0020*/ 	.byte	0x02, 0x4c
        /*0022*/ 	.byte	0x01
	.zero		1


	//----- nvinfo : EIATTR_MERCURY_ISA_VERSION
	.align		4
        /*0024*/ 	.byte	0x03, 0x5f
        /*0026*/ 	.short	0x0101


	//----- nvinfo : EIATTR_INT_WARP_WIDE_INSTR_OFFSETS
	.align		4
        /*0028*/ 	.byte	0x04, 0x31
        /*002a*/ 	.short	(.L_22 - .L_21)


	//   ....[0]....
.L_21:
        /*002c*/ 	.word	0x00000510


	//   ....[1]....
        /*0030*/ 	.word	0x00000530


	//   ....[2]....
        /*0034*/ 	.word	0x00000710


	//----- nvinfo : EIATTR_COOP_GROUP_MASK_REGIDS
	.align		4
.L_22:
        /*0038*/ 	.byte	0x04, 0x29
        /*003a*/ 	.short	(.L_24 - .L_23)


	//   ....[0]....
.L_23:
        /*003c*/ 	.word	0xffffffff


	//   ....[1]....
        /*0040*/ 	.word	0xffffffff


	//   ....[2]....
        /*0044*/ 	.word	0xffffffff


	//   ....[3]....
        /*0048*/ 	.word	0xffffffff


	//   ....[4]....
        /*004c*/ 	.word	0xffffffff


	//   ....[5]....
        /*0050*/ 	.word	0xffffffff


	//----- nvinfo : EIATTR_COOP_GROUP_INSTR_OFFSETS
	.align		4
.L_24:
        /*0054*/ 	.byte	0x04, 0x28
        /*0056*/ 	.short	(.L_26 - .L_25)


	//   ....[0]....
.L_25:
        /*0058*/ 	.word	0x00000060


	//   ....[1]....
        /*005c*/ 	.word	0x00000070


	//   ....[2]....
        /*0060*/ 	.word	0x00000130


	//   ....[3]....
        /*0064*/ 	.word	0x00000390


	//   ....[4]....
        /*0068*/ 	.word	0x00000840


	//   ....[5]....
        /*006c*/ 	.word	0x000012b0


	//----- nvinfo : EIATTR_REG_RECONFIG
	.align		4
.L_26:
        /*0070*/ 	.byte	0x01, 0x54
	.zero		2


	//----- nvinfo : EIATTR_MBARRIER_INSTR_OFFSETS
	.align		4
        /*0074*/ 	.byte	0x04, 0x39
        /*0076*/ 	.short	(.L_28 - .L_27)


	//   ....[0]....
.L_27:
        /*0078*/ 	.word	0x00000250
        /*007c*/ 	.word	0x000000ff
        /*0080*/ 	.word	0x00000000
        /*0084*/ 	.short	0x0100
        /*0086*/ 	.byte	0x08
	.zero		1


	//   ....[1]....
        /*0088*/ 	.word	0x00000260
        /*008c*/ 	.word	0x000000ff
        /*0090*/ 	.word	0x00000048
        /*0094*/ 	.short	0x0100
        /*0096*/ 	.byte	0x08
	.zero		1


	//   ....[2]....
        /*0098*/ 	.word	0x00000270
        /*009c*/ 	.word	0x000000ff
        /*00a0*/ 	.word	0x00000008
        /*00a4*/ 	.short	0x0100
        /*00a6*/ 	.byte	0x08
	.zero		1


	//   ....[3]....
        /*00a8*/ 	.word	0x00000280
        /*00ac*/ 	.word	0x000000ff
        /*00b0*/ 	.word	0x00000050
        /*00b4*/ 	.short	0x0100
        /*00b6*/ 	.byte	0x08
	.zero		1


	//   ....[4]....
        /*00b8*/ 	.word	0x00000290
        /*00bc*/ 	.word	0x000000ff
        /*00c0*/ 	.word	0x00000010
        /*00c4*/ 	.short	0x0100
        /*00c6*/ 	.byte	0x08
	.zero		1


	//   ....[5]....
        /*00c8*/ 	.word	0x000002a0
        /*00cc*/ 	.word	0x000000ff
        /*00d0*/ 	.word	0x00000058
        /*00d4*/ 	.short	0x0100
        /*00d6*/ 	.byte	0x08
	.zero		1


	//   ....[6]....
        /*00d8*/ 	.word	0x000002b0
        /*00dc*/ 	.word	0x000000ff
        /*00e0*/ 	.word	0x00000018
        /*00e4*/ 	.short	0x0100
        /*00e6*/ 	.byte	0x08
	.zero		1


	//   ....[7]....
        /*00e8*/ 	.word	0x000002c0
        /*00ec*/ 	.word	0x000000ff
        /*00f0*/ 	.word	0x00000060
        /*00f4*/ 	.short	0x0100
        /*00f6*/ 	.byte	0x08
	.zero		1


	//   ....[8]....
        /*00f8*/ 	.word	0x000002d0
        /*00fc*/ 	.word	0x000000ff
        /*0100*/ 	.word	0x00000020
        /*0104*/ 	.short	0x0100
        /*0106*/ 	.byte	0x08
	.zero		1


	//   ....[9]....
        /*0108*/ 	.word	0x000002e0
        /*010c*/ 	.word	0x000000ff
        /*0110*/ 	.word	0x00000068
        /*0114*/ 	.short	0x0100
        /*0116*/ 	.byte	0x08
	.zero		1


	//   ....[10]....
        /*0118*/ 	.word	0x000002f0
        /*011c*/ 	.word	0x000000ff
        /*0120*/ 	.word	0x00000028
        /*0124*/ 	.short	0x0100
        /*0126*/ 	.byte	0x08
	.zero		1


	//   ....[11]....
        /*0128*/ 	.word	0x00000300
        /*012c*/ 	.word	0x000000ff
        /*0130*/ 	.word	0x00000070
        /*0134*/ 	.short	0x0100
        /*0136*/ 	.byte	0x08
	.zero		1


	//   ....[12]....
        /*0138*/ 	.word	0x00000310
        /*013c*/ 	.word	0x000000ff
        /*0140*/ 	.word	0x00000030
        /*0144*/ 	.short	0x0100
        /*0146*/ 	.byte	0x08
	.zero		1


	//   ....[13]....
        /*0148*/ 	.word	0x00000320
        /*014c*/ 	.word	0x000000ff
        /*0150*/ 	.word	0x00000078
        /*0154*/ 	.short	0x0100
        /*0156*/ 	.byte	0x08
	.zero		1


	//   ....[14]....
        /*0158*/ 	.word	0x00000330
        /*015c*/ 	.word	0x000000ff
        /*0160*/ 	.word	0x00000038
        /*0164*/ 	.short	0x0100
        /*0166*/ 	.byte	0x08
	.zero		1


	//   ....[15]....
        /*0168*/ 	.word	0x00000340
        /*016c*/ 	.word	0x000000ff
        /*0170*/ 	.word	0x00000080
        /*0174*/ 	.short	0x0100
        /*0176*/ 	.byte	0x08
	.zero		1


	//   ....[16]....
        /*0178*/ 	.word	0x00000350
        /*017c*/ 	.word	0x000000ff
        /*0180*/ 	.word	0x00000040
        /*0184*/ 	.short	0x0100
        /*0186*/ 	.byte	0x08
	.zero		1


	//   ....[17]....
        /*0188*/ 	.word	0x00000360
        /*018c*/ 	.word	0x000000ff
        /*0190*/ 	.word	0x00000088
        /*0194*/ 	.short	0x0100
        /*0196*/ 	.byte	0x08
	.zero		1


	//   ....[18]....
        /*0198*/ 	.word	0x00000790
        /*019c*/ 	.word	0x000000ff
        /*01a0*/ 	.word	0x000000a0
        /*01a4*/ 	.short	0x0100
        /*01a6*/ 	.byte	0x06
	.zero		1


	//   ....[19]....
        /*01a8*/ 	.word	0x000007f0
        /*01ac*/ 	.word	0x000000ff
        /*01b0*/ 	.word	0x000000a8
        /*01b4*/ 	.short	0x0100
        /*01b6*/ 	.byte	0x06
	.zero		1


	//   ....[20]....
        /*01b8*/ 	.word	0x000015e0
        /*01bc*/ 	.word	0x000000ff
        /*01c0*/ 	.word	0x00000000
        /*01c4*/ 	.short	0x010a
        /*01c6*/ 	.byte	0x06
	.zero		1


	//   ....[21]....
        /*01c8*/ 	.word	0x00001620
        /*01cc*/ 	.word	0x000000ff
        /*01d0*/ 	.word	0x00000000
        /*01d4*/ 	.short	0x010a
        /*01d6*/ 	.byte	0x06
	.zero		1


	//   ....[22]....
        /*01d8*/ 	.word	0x00001d10
        /*01dc*/ 	.word	0x000000ff
        /*01e0*/ 	.word	0x00000000
        /*01e4*/ 	.short	0x010a
        /*01e6*/ 	.byte	0x0c
	.zero		1


	//   ....[23]....
        /*01e8*/ 	.word	0x00001d50
        /*01ec*/ 	.word	0x000000ff
        /*01f0*/ 	.word	0x00000000
        /*01f4*/ 	.short	0x010a
        /*01f6*/ 	.byte	0x0c
	.zero		1


	//   ....[24]....
        /*01f8*/ 	.word	0x00002240
        /*01fc*/ 	.word	0x0000000d
        /*0200*/ 	.word	0x00000000
        /*0204*/ 	.short	0x0101
        /*0206*/ 	.byte	0x3f
	.zero		1


	//   ....[25]....
        /*0208*/ 	.word	0x000026c0
        /*020c*/ 	.word	0x00000008
        /*0210*/ 	.word	0x00000000
        /*0214*/ 	.short	0x0101
        /*0216*/ 	.byte	0x3f
	.zero		1


	//   ....[26]....
        /*0218*/ 	.word	0x00005f70
        /*021c*/ 	.word	0x00000012
        /*0220*/ 	.word	0x00000048
        /*0224*/ 	.short	0x010a
        /*0226*/ 	.byte	0x3f
	.zero		1


	//   ....[27]....
        /*0228*/ 	.word	0x00006300
        /*022c*/ 	.word	0x00000008
        /*0230*/ 	.word	0x000000a8
        /*0234*/ 	.short	0x0101
        /*0236*/ 	.byte	0x3f
	.zero		1


	//   ....[28]....
        /*0238*/ 	.word	0x00006a10
        /*023c*/ 	.word	0x00000007
        /*0240*/ 	.word	0x00000000
        /*0244*/ 	.short	0x010a
        /*0246*/ 	.byte	0x3f
	.zero		1


	//   ....[29]....
        /*0248*/ 	.word	0x00006a90
        /*024c*/ 	.word	0x00000008
        /*0250*/ 	.word	0x00000000
        /*0254*/ 	.short	0x010a
        /*0256*/ 	.byte	0x3f
	.zero		1


	//   ....[30]....
        /*0258*/ 	.word	0x00006b20
        /*025c*/ 	.word	0x00000009
        /*0260*/ 	.word	0x00000000
        /*0264*/ 	.short	0x010a
        /*0266*/ 	.byte	0x3f
	.zero		1


	//   ....[31]....
        /*0268*/ 	.word	0x00006bb0
        /*026c*/ 	.word	0x00000008
        /*0270*/ 	.word	0x00000000
        /*0274*/ 	.short	0x010a
        /*0276*/ 	.byte	0x3f
	.zero		1


	//   ....[32]....
        /*0278*/ 	.word	0x00006c40
        /*027c*/ 	.word	0x00000009
        /*0280*/ 	.word	0x00000000
        /*0284*/ 	.short	0x010a
        /*0286*/ 	.byte	0x3f
	.zero		1


	//   ....[33]....
        /*0288*/ 	.word	0x00006cd0
        /*028c*/ 	.word	0x00000008
        /*0290*/ 	.word	0x00000000
        /*0294*/ 	.short	0x010a
        /*0296*/ 	.byte	0x3f
	.zero		1


	//   ....[34]....
        /*0298*/ 	.word	0x00006d60
        /*029c*/ 	.word	0x00000009
        /*02a0*/ 	.word	0x00000000
        /*02a4*/ 	.short	0x010a
        /*02a6*/ 	.byte	0x3f
	.zero		1


	//   ....[35]....
        /*02a8*/ 	.word	0x00006df0
        /*02ac*/ 	.word	0x00000006
        /*02b0*/ 	.word	0x00000000
        /*02b4*/ 	.short	0x010a
        /*02b6*/ 	.byte	0x3f
	.zero		1


	//   ....[36]....
        /*02b8*/ 	.word	0x00006e80
        /*02bc*/ 	.word	0x00000003
        /*02c0*/ 	.word	0x00000000
        /*02c4*/ 	.short	0x010a
        /*02c6*/ 	.byte	0x3f
	.zero		1


	//   ....[37]....
        /*02c8*/ 	.word	0x00006ef0
        /*02cc*/ 	.word	0x00000009
        /*02d0*/ 	.word	0x00000000
        /*02d4*/ 	.short	0x010a
        /*02d6*/ 	.byte	0x3f
	.zero		1


	//   ....[38]....
        /*02d8*/ 	.word	0x00006f50
        /*02dc*/ 	.word	0x0000000d
        /*02e0*/ 	.word	0x00000000
        /*02e4*/ 	.short	0x010a
        /*02e6*/ 	.byte	0x3f
	.zero		1


	//   ....[39]....
        /*02e8*/ 	.word	0x00007020
        /*02ec*/ 	.word	0x00000012
        /*02f0*/ 	.word	0x00000048
        /*02f4*/ 	.short	0x010a
        /*02f6*/ 	.byte	0x3f
	.zero		1


	//   ....[40]....
        /*02f8*/ 	.word	0x000070f0
        /*02fc*/ 	.word	0x00000007
        /*0300*/ 	.word	0x00000000
        /*0304*/ 	.short	0x010a
        /*0306*/ 	.byte	0x3f
	.zero		1


	//   ....[41]....
        /*0308*/ 	.word	0x00007140
        /*030c*/ 	.word	0x00000008
        /*0310*/ 	.word	0x00000000
        /*0314*/ 	.short	0x010a
        /*0316*/ 	.byte	0x3f
	.zero		1


	//   ....[42]....
        /*0318*/ 	.word	0x00007190
        /*031c*/ 	.word	0x00000009
        /*0320*/ 	.word	0x00000000
        /*0324*/ 	.short	0x010a
        /*0326*/ 	.byte	0x3f
	.zero		1


	//   ....[43]....
        /*0328*/ 	.word	0x000071e0
        /*032c*/ 	.word	0x00000008
        /*0330*/ 	.word	0x00000000
        /*0334*/ 	.short	0x010a
        /*0336*/ 	.byte	0x3f
	.zero		1


	//   ....[44]....
        /*0338*/ 	.word	0x00007230
        /*033c*/ 	.word	0x00000009
        /*0340*/ 	.word	0x00000000
        /*0344*/ 	.short	0x010a
        /*0346*/ 	.byte	0x3f
	.zero		1


	//   ....[45]....
        /*0348*/ 	.word	0x00007280
        /*034c*/ 	.word	0x00000008
        /*0350*/ 	.word	0x00000000
        /*0354*/ 	.short	0x010a
        /*0356*/ 	.byte	0x3f
	.zero		1


	//   ....[46]....
        /*0358*/ 	.word	0x000072d0
        /*035c*/ 	.word	0x00000009
        /*0360*/ 	.word	0x00000000
        /*0364*/ 	.short	0x010a
        /*0366*/ 	.byte	0x3f
	.zero		1


	//   ....[47]....
        /*0368*/ 	.word	0x00007320
        /*036c*/ 	.word	0x00000006
        /*0370*/ 	.word	0x00000000
        /*0374*/ 	.short	0x010a
        /*0376*/ 	.byte	0x3f
	.zero		1


	//----- nvinfo : EIATTR_NUM_MBARRIERS
	.align		4
.L_28:
        /*0378*/ 	.byte	0x03, 0x38
        /*037a*/ 	.short	0x0014


	//----- nvinfo : EIATTR_EXIT_INSTR_OFFSETS
	.align		4
        /*037c*/ 	.byte	0x04, 0x1c
        /*037e*/ 	.short	(.L_30 - .L_29)


	//   ....[0]....
.L_29:
        /*0380*/ 	.word	0x000009a0


	//   ....[1]....
        /*0384*/ 	.word	0x00001180


	//   ....[2]....
        /*0388*/ 	.word	0x00005690


	//   ....[3]....
        /*038c*/ 	.word	0x00005bf0


	//   ....[4]....
        /*0390*/ 	.word	0x00006ed0


	//----- nvinfo : EIATTR_MAX_THREADS
	.align		4
.L_30:
        /*0394*/ 	.byte	0x04, 0x05
        /*0396*/ 	.short	(.L_32 - .L_31)
.L_31:
        /*0398*/ 	.word	0x00000180
        /*039c*/ 	.word	0x00000001
        /*03a0*/ 	.word	0x00000001


	//----- nvinfo : EIATTR_CRS_STACK_SIZE
	.align		4
.L_32:
        /*03a4*/ 	.byte	0x04, 0x1e
        /*03a6*/ 	.short	(.L_34 - .L_33)
.L_33:
        /*03a8*/ 	.word	0x00000000


	//----- nvinfo : EIATTR_CBANK_PARAM_SIZE
	.align		4
.L_34:
        /*03ac*/ 	.byte	0x03, 0x19
        /*03ae*/ 	.short	0x0470


	//----- nvinfo : EIATTR_PARAM_CBANK
	.align		4
        /*03b0*/ 	.byte	0x04, 0x0a
        /*03b2*/ 	.short	(.L_36 - .L_35)
	.align		4
.L_35:
        /*03b4*/ 	.word	index@(.nv.constant0._ZN7cutlass13device_kernelINS_4gemm6kernel13GemmUniversalIN4cute5tupleIJiiiiEEENS1_10collective13CollectiveMmaINS1_37MainloopSm90TmaGmmaWarpSpecializedFP8ILi9ENS5_IJNS4_1CILi1EEENSA_ILi8EEESB_EEENS1_35KernelTmaWarpSpecializedCooperativeEEENS5_IJNSA_ILi128EEENSA_ILi64EEESG_EEENS_12float_e4m3_tENS5_IJlSB_lEEESJ_SK_NS4_8TiledMMAINS4_8MMA_AtomIJNS4_4SM904GMMA30MMA_64x64x32_F32E4M3E4M3_SS_TNILNSO_7ScaleInE1ELSQ_1EEEEEENS4_6LayoutINS5_IJNSA_ILi2EEESB_SB_EEENS5_IJSB_NSA_ILi0EEESW_EEEEENS5_IJNS4_10UnderscoreESZ_SZ_EEEEENS4_23SM90_TMA_LOAD_MULTICASTENS4_14ComposedLayoutINS4_7SwizzleILi3ELi4ELi3EEENS4_18smem_ptr_flag_bitsILi8EEENST_INS5_IJSC_SG_EEENS5_IJSG_SB_EEEEEEEvNS4_8identityENS4_13SM90_TMA_LOADES1B_vS1C_EENS_8epilogue10collective6detail29Sm90TmaWarpSpecializedAdapterINS1G_15DefaultEpilogueISJ_SK_SK_NS1F_6thread17LinearCombinationISJ_Li1EffLNS1K_9ScaleType4KindE0ELNS_15FloatRoundStyleE2ESJ_EENS1_15EpilogueDefaultEEEEEvvEEEEvNT_6ParamsE)
        /*03b8*/ 	.short	0x0210
        /*03ba*/ 	.short	0x0470


	//----- nvinfo : EIATTR_SW_WAR
	.align		4
.L_36:
        /*03bc*/ 	.byte	0x04, 0x36
        /*03be*/ 	.short	(.L_38 - .L_37)
.L_37:
        /*03c0*/ 	.word	0x00000008
.L_38:


//--------------------- .nv.callgraph             --------------------------
	.section	.nv.callgraph,"",@"SHT_CUDA_CALLGRAPH"
	.align	4
	.sectionentsize	8
	.align		4
        /*0000*/ 	.word	0x00000000
	.align		4
        /*0004*/ 	.word	0xffffffff
	.align		4
        /*0008*/ 	.word	0x00000000
	.align		4
        /*000c*/ 	.word	0xfffffffe
	.align		4
        /*0010*/ 	.word	0x00000000
	.align		4
        /*0014*/ 	.word	0xfffffffd
	.align		4
        /*0018*/ 	.word	0x00000000
	.align		4
        /*001c*/ 	.word	0xfffffffc


//--------------------- .nv.constant4             --------------------------
	.section	.nv.constant4,"a",@progbits
	.align	8
	.align		8
.nv.constant4:
        /*0000*/ 	.dword	_ZN40_INTERNAL_1ec0e61d_4_k_cu_bfad5fee_301634cuda3std3__45__cpo5beginE
	.align		8
        /*0008*/ 	.dword	_ZN40_INTERNAL_1ec0e61d_4_k_cu_bfad5fee_301634cuda3std3__45__cpo3endE
	.align		8
        /*0010*/ 	.dword	_ZN40_INTERNAL_1ec0e61d_4_k_cu_bfad5fee_301634cuda3std3__45__cpo6cbeginE
	.align		8
        /*0018*/ 	.dword	_ZN40_INTERNAL_1ec0e61d_4_k_cu_bfad5fee_301634cuda3std3__45__cpo4cendE
	.align		8
        /*0020*/ 	.dword	_ZN40_INTERNAL_1ec0e61d_4_k_cu_bfad5fee_301634cuda3std3__442_GLOBAL__N__1ec0e61d_4_k_cu_bfad5fee_301636ignoreE
	.align		8
        /*0028*/ 	.dword	_ZN40_INTERNAL_1ec0e61d_4_k_cu_bfad5fee_301634cuda3std3__419piecewise_constructE
	.align		8
        /*0030*/ 	.dword	_ZN40_INTERNAL_1ec0e61d_4_k_cu_bfad5fee_301634cuda3std3__48in_placeE
	.align		8
        /*0038*/ 	.dword	_ZN40_INTERNAL_1ec0e61d_4_k_cu_bfad5fee_301634cuda3std6ranges3__45__cpo4swapE
	.align		8
        /*0040*/ 	.dword	_ZN40_INTERNAL_1ec0e61d_4_k_cu_bfad5fee_301634cuda3std6ranges3__45__cpo9iter_moveE
	.align		8
        /*0048*/ 	.dword	_ZN40_INTERNAL_1ec0e61d_4_k_cu_bfad5fee_301634cute7productE
	.align		8
        /*0050*/ 	.dword	_ZN40_INTERNAL_1ec0e61d_4_k_cu_bfad5fee_301634cute1_E


//--------------------- .text._ZN7cutlass13device_kernelINS_4gemm6kernel13GemmUniversalIN4cute5tupleIJiiiiEEENS1_10collective13CollectiveMmaINS1_37MainloopSm90TmaGmmaWarpSpecializedFP8ILi9ENS5_IJNS4_1CILi1EEENSA_ILi8EEESB_EEENS1_35KernelTmaWarpSpecializedCooperativeEEENS5_IJNSA_ILi128EEENSA_ILi64EEESG_EEENS_12float_e4m3_tENS5_IJlSB_lEEESJ_SK_NS4_8TiledMMAINS4_8MMA_AtomIJNS4_4SM904GMMA30MMA_64x64x32_F32E4M3E4M3_SS_TNILNSO_7ScaleInE1ELSQ_1EEEEEENS4_6LayoutINS5_IJNSA_ILi2EEESB_SB_EEENS5_IJSB_NSA_ILi0EEESW_EEEEENS5_IJNS4_10UnderscoreESZ_SZ_EEEEENS4_23SM90_TMA_LOAD_MULTICASTENS4_14ComposedLayoutINS4_7SwizzleILi3ELi4ELi3EEENS4_18smem_ptr_flag_bitsILi8EEENST_INS5_IJSC_SG_EEENS5_IJSG_SB_EEEEEEEvNS4_8identityENS4_13SM90_TMA_LOADES1B_vS1C_EENS_8epilogue10collective6detail29Sm90TmaWarpSpecializedAdapterINS1G_15DefaultEpilogueISJ_SK_SK_NS1F_6thread17LinearCombinationISJ_Li1EffLNS1K_9ScaleType4KindE0ELNS_15FloatRoundStyleE2ESJ_EENS1_15EpilogueDefaultEEEEEvvEEEEvNT_6ParamsE --------------------------
	.section	.text._ZN7cutlass13device_kernelINS_4gemm6kernel13GemmUniversalIN4cute5tupleIJiiiiEEENS1_10collective13CollectiveMmaINS1_37MainloopSm90TmaGmmaWarpSpecializedFP8ILi9ENS5_IJNS4_1CILi1EEENSA_ILi8EEESB_EEENS1_35KernelTmaWarpSpecializedCooperativeEEENS5_IJNSA_ILi128EEENSA_ILi64EEESG_EEENS_12float_e4m3_tENS5_IJlSB_lEEESJ_SK_NS4_8TiledMMAINS4_8MMA_AtomIJNS4_4SM904GMMA30MMA_64x64x32_F32E4M3E4M3_SS_TNILNSO_7ScaleInE1ELSQ_1EEEEEENS4_6LayoutINS5_IJNSA_ILi2EEESB_SB_EEENS5_IJSB_NSA_ILi0EEESW_EEEEENS5_IJNS4_10UnderscoreESZ_SZ_EEEEENS4_23SM90_TMA_LOAD_MULTICASTENS4_14ComposedLayoutINS4_7SwizzleILi3ELi4ELi3EEENS4_18smem_ptr_flag_bitsILi8EEENST_INS5_IJSC_SG_EEENS5_IJSG_SB_EEEEEEEvNS4_8identityENS4_13SM90_TMA_LOADES1B_vS1C_EENS_8epilogue10collective6detail29Sm90TmaWarpSpecializedAdapterINS1G_15DefaultEpilogueISJ_SK_SK_NS1F_6thread17LinearCombinationISJ_Li1EffLNS1K_9ScaleType4KindE0ELNS_15FloatRoundStyleE2ESJ_EENS1_15EpilogueDefaultEEEEEvvEEEEvNT_6ParamsE,"ax",@progbits
	.align	128
.text._ZN7cutlass13device_kernelINS_4gemm6kernel13GemmUniversalIN4cute5tupleIJiiiiEEENS1_10collective13CollectiveMmaINS1_37MainloopSm90TmaGmmaWarpSpecializedFP8ILi9ENS5_IJNS4_1CILi1EEENSA_ILi8EEESB_EEENS1_35KernelTmaWarpSpecializedCooperativeEEENS5_IJNSA_ILi128EEENSA_ILi64EEESG_EEENS_12float_e4m3_tENS5_IJlSB_lEEESJ_SK_NS4_8TiledMMAINS4_8MMA_AtomIJNS4_4SM904GMMA30MMA_64x64x32_F32E4M3E4M3_SS_TNILNSO_7ScaleInE1ELSQ_1EEEEEENS4_6LayoutINS5_IJNSA_ILi2EEESB_SB_EEENS5_IJSB_NSA_ILi0EEESW_EEEEENS5_IJNS4_10UnderscoreESZ_SZ_EEEEENS4_23SM90_TMA_LOAD_MULTICASTENS4_14ComposedLayoutINS4_7SwizzleILi3ELi4ELi3EEENS4_18smem_ptr_flag_bitsILi8EEENST_INS5_IJSC_SG_EEENS5_IJSG_SB_EEEEEEEvNS4_8identityENS4_13SM90_TMA_LOADES1B_vS1C_EENS_8epilogue10collective6detail29Sm90TmaWarpSpecializedAdapterINS1G_15DefaultEpilogueISJ_SK_SK_NS1F_6thread17LinearCombinationISJ_Li1EffLNS1K_9ScaleType4KindE0ELNS_15FloatRoundStyleE2ESJ_EENS1_15EpilogueDefaultEEEEEvvEEEEvNT_6ParamsE:
        .type           _ZN7cutlass13device_kernelINS_4gemm6kernel13GemmUniversalIN4cute5tupleIJiiiiEEENS1_10collective13CollectiveMmaINS1_37MainloopSm90TmaGmmaWarpSpecializedFP8ILi9ENS5_IJNS4_1CILi1EEENSA_ILi8EEESB_EEENS1_35KernelTmaWarpSpecializedCooperativeEEENS5_IJNSA_ILi128EEENSA_ILi64EEESG_EEENS_12float_e4m3_tENS5_IJlSB_lEEESJ_SK_NS4_8TiledMMAINS4_8MMA_AtomIJNS4_4SM904GMMA30MMA_64x64x32_F32E4M3E4M3_SS_TNILNSO_7ScaleInE1ELSQ_1EEEEEENS4_6LayoutINS5_IJNSA_ILi2EEESB_SB_EEENS5_IJSB_NSA_ILi0EEESW_EEEEENS5_IJNS4_10UnderscoreESZ_SZ_EEEEENS4_23SM90_TMA_LOAD_MULTICASTENS4_14ComposedLayoutINS4_7SwizzleILi3ELi4ELi3EEENS4_18smem_ptr_flag_bitsILi8EEENST_INS5_IJSC_SG_EEENS5_IJSG_SB_EEEEEEEvNS4_8identityENS4_13SM90_TMA_LOADES1B_vS1C_EENS_8epilogue10collective6detail29Sm90TmaWarpSpecializedAdapterINS1G_15DefaultEpilogueISJ_SK_SK_NS1F_6thread17LinearCombinationISJ_Li1EffLNS1K_9ScaleType4KindE0ELNS_15FloatRoundStyleE2ESJ_EENS1_15EpilogueDefaultEEEEEvvEEEEvNT_6ParamsE,@function
        .size           _ZN7cutlass13device_kernelINS_4gemm6kernel13GemmUniversalIN4cute5tupleIJiiiiEEENS1_10collective13CollectiveMmaINS1_37MainloopSm90TmaGmmaWarpSpecializedFP8ILi9ENS5_IJNS4_1CILi1EEENSA_ILi8EEESB_EEENS1_35KernelTmaWarpSpecializedCooperativeEEENS5_IJNSA_ILi128EEENSA_ILi64EEESG_EEENS_12float_e4m3_tENS5_IJlSB_lEEESJ_SK_NS4_8TiledMMAINS4_8MMA_AtomIJNS4_4SM904GMMA30MMA_64x64x32_F32E4M3E4M3_SS_TNILNSO_7ScaleInE1ELSQ_1EEEEEENS4_6LayoutINS5_IJNSA_ILi2EEESB_SB_EEENS5_IJSB_NSA_ILi0EEESW_EEEEENS5_IJNS4_10UnderscoreESZ_SZ_EEEEENS4_23SM90_TMA_LOAD_MULTICASTENS4_14ComposedLayoutINS4_7SwizzleILi3ELi4ELi3EEENS4_18smem_ptr_flag_bitsILi8EEENST_INS5_IJSC_SG_EEENS5_IJSG_SB_EEEEEEEvNS4_8identityENS4_13SM90_TMA_LOADES1B_vS1C_EENS_8epilogue10collective6detail29Sm90TmaWarpSpecializedAdapterINS1G_15DefaultEpilogueISJ_SK_SK_NS1F_6thread17LinearCombinationISJ_Li1EffLNS1K_9ScaleType4KindE0ELNS_15FloatRoundStyleE2ESJ_EENS1_15EpilogueDefaultEEEEEvvEEEEvNT_6ParamsE,(.L_x_153 - _ZN7cutlass13device_kernelINS_4gemm6kernel13GemmUniversalIN4cute5tupleIJiiiiEEENS1_10collective13CollectiveMmaINS1_37MainloopSm90TmaGmmaWarpSpecializedFP8ILi9ENS5_IJNS4_1CILi1EEENSA_ILi8EEESB_EEENS1_35KernelTmaWarpSpecializedCooperativeEEENS5_IJNSA_ILi128EEENSA_ILi64EEESG_EEENS_12float_e4m3_tENS5_IJlSB_lEEESJ_SK_NS4_8TiledMMAINS4_8MMA_AtomIJNS4_4SM904GMMA30MMA_64x64x32_F32E4M3E4M3_SS_TNILNSO_7ScaleInE1ELSQ_1EEEEEENS4_6LayoutINS5_IJNSA_ILi2EEESB_SB_EEENS5_IJSB_NSA_ILi0EEESW_EEEEENS5_IJNS4_10UnderscoreESZ_SZ_EEEEENS4_23SM90_TMA_LOAD_MULTICASTENS4_14ComposedLayoutINS4_7SwizzleILi3ELi4ELi3EEENS4_18smem_ptr_flag_bitsILi8EEENST_INS5_IJSC_SG_EEENS5_IJSG_SB_EEEEEEEvNS4_8identityENS4_13SM90_TMA_LOADES1B_vS1C_EENS_8epilogue10collective6detail29Sm90TmaWarpSpecializedAdapterINS1G_15DefaultEpilogueISJ_SK_SK_NS1F_6thread17LinearCombinationISJ_Li1EffLNS1K_9ScaleType4KindE0ELNS_15FloatRoundStyleE2ESJ_EENS1_15EpilogueDefaultEEEEEvvEEEEvNT_6ParamsE)
        .other          _ZN7cutlass13device_kernelINS_4gemm6kernel13GemmUniversalIN4cute5tupleIJiiiiEEENS1_10collective13CollectiveMmaINS1_37MainloopSm90TmaGmmaWarpSpecializedFP8ILi9ENS5_IJNS4_1CILi1EEENSA_ILi8EEESB_EEENS1_35KernelTmaWarpSpecializedCooperativeEEENS5_IJNSA_ILi128EEENSA_ILi64EEESG_EEENS_12float_e4m3_tENS5_IJlSB_lEEESJ_SK_NS4_8TiledMMAINS4_8MMA_AtomIJNS4_4SM904GMMA30MMA_64x64x32_F32E4M3E4M3_SS_TNILNSO_7ScaleInE1ELSQ_1EEEEEENS4_6LayoutINS5_IJNSA_ILi2EEESB_SB_EEENS5_IJSB_NSA_ILi0EEESW_EEEEENS5_IJNS4_10UnderscoreESZ_SZ_EEEEENS4_23SM90_TMA_LOAD_MULTICASTENS4_14ComposedLayoutINS4_7SwizzleILi3ELi4ELi3EEENS4_18smem_ptr_flag_bitsILi8EEENST_INS5_IJSC_SG_EEENS5_IJSG_SB_EEEEEEEvNS4_8identityENS4_13SM90_TMA_LOADES1B_vS1C_EENS_8epilogue10collective6detail29Sm90TmaWarpSpecializedAdapterINS1G_15DefaultEpilogueISJ_SK_SK_NS1F_6thread17LinearCombinationISJ_Li1EffLNS1K_9ScaleType4KindE0ELNS_15FloatRoundStyleE2ESJ_EENS1_15EpilogueDefaultEEEEEvvEEEEvNT_6ParamsE,@"STO_CUDA_ENTRY STV_DEFAULT"
_ZN7cutlass13device_kernelINS_4gemm6kernel13GemmUniversalIN4cute5tupleIJiiiiEEENS1_10collective13CollectiveMmaINS1_37MainloopSm90TmaGmmaWarpSpecializedFP8ILi9ENS5_IJNS4_1CILi1EEENSA_ILi8EEESB_EEENS1_35KernelTmaWarpSpecializedCooperativeEEENS5_IJNSA_ILi128EEENSA_ILi64EEESG_EEENS_12float_e4m3_tENS5_IJlSB_lEEESJ_SK_NS4_8TiledMMAINS4_8MMA_AtomIJNS4_4SM904GMMA30MMA_64x64x32_F32E4M3E4M3_SS_TNILNSO_7ScaleInE1ELSQ_1EEEEEENS4_6LayoutINS5_IJNSA_ILi2EEESB_SB_EEENS5_IJSB_NSA_ILi0EEESW_EEEEENS5_IJNS4_10UnderscoreESZ_SZ_EEEEENS4_23SM90_TMA_LOAD_MULTICASTENS4_14ComposedLayoutINS4_7SwizzleILi3ELi4ELi3EEENS4_18smem_ptr_flag_bitsILi8EEENST_INS5_IJSC_SG_EEENS5_IJSG_SB_EEEEEEEvNS4_8identityENS4_13SM90_TMA_LOADES1B_vS1C_EENS_8epilogue10collective6detail29Sm90TmaWarpSpecializedAdapterINS1G_15DefaultEpilogueISJ_SK_SK_NS1F_6thread17LinearCombinationISJ_Li1EffLNS1K_9ScaleType4KindE0ELNS_15FloatRoundStyleE2ESJ_EENS1_15EpilogueDefaultEEEEEvvEEEEvNT_6ParamsE:
[----:B------:R-:W-:Y:S01]  /*0000*/  LDC R1, c[0x0][0x28] ;  /* 0x00000a00ff017b82 */ /* 0x000fe20000000800 */
[----:B------:R-:W0:Y:S01]  /*0010*/  S2R R0, SR_TID.X ;  /* 0x0000000000007919 */ /* 0x000e220000002100 */
[----:B------:R-:W-:Y:S01]  /*0020*/  ELECT P0, URZ, PT ;  /* 0x00000000003f782f */ /* 0x000fe20003800000 */
[----:B------:R-:W-:Y:S01]  /*0030*/  BSSY B0, `(.L_x_0) ;  /* 0x000000f000007945 */ /* 0x000fe20003800000 */
[--C-:B0-----:R-:W-:Y:S02]  /*0040*/  SHF.R.U32.HI R2, RZ, 0x5, R0.reuse ;  /* 0x00000005ff027819 */ /* 0x101fe40000011600 */
[----:B------:R-:W-:-:S03]  /*0050*/  SHF.R.U32.HI R4, RZ, 0x7, R0 ;  /* 0x00000007ff047819 */ /* 0x000fc60000011600 */
[----:B------:R-:W0:Y:S04]  /*0060*/  SHFL.IDX PT, R3, R2, RZ, 0x1f ;  /* 0x00001fff02037589 */ /* 0x000e2800000e0000 */
[----:B------:R-:W1:Y:S01]  /*0070*/  SHFL.IDX PT, R4, R4, RZ, 0x1f ;  /* 0x00001fff04047589 */ /* 0x000e6200000e0000 */
[----:B0-----:R-:W-:-:S13]  /*0080*/  ISETP.NE.OR P0, PT, R3, RZ, !P0 ;  /* 0x000000ff0300720c */ /* 0x001fda0004705670 */
[----:B-1----:R-:W-:Y:S05]  /*0090*/  @P0 BRA `(.L_x_1) ;  /* 0x0000000000200947 */ /* 0x002fea0003800000 */
[----:B------:R-:W-:Y:S02]  /*00a0*/  ULDC.64 UR4, c[0x0][0x198] ;  /* 0x0000660000047ab9 */ /* 0x000fe40000000a00 */
[----:B------:R-:W-:Y:S02]  /*00b0*/  UIADD3 UR6, UP0, UR4, 0xf0, URZ ;  /* 0x000000f004067890 */ /* 0x000fe4000ff1e03f */
[----:B------:R-:W-:Y:S02]  /*00c0*/  UIADD3 UR4, UP1, UR4, 0x1f0, URZ ;  /* 0x000001f004047890 */ /* 0x000fe4000ff3e03f */
[----:B------:R-:W-:Y:S02]  /*00d0*/  UIADD3.X UR7, URZ, UR5, URZ, UP0, !UPT ;  /* 0x000000053f077290 */ /* 0x000fe400087fe43f */
[----:B------:R-:W-:-:S07]  /*00e0*/  UIADD3.X UR5, URZ, UR5, URZ, UP1, !UPT ;  /* 0x000000053f057290 */ /* 0x000fce0008ffe43f */
[----:B------:R0:W-:Y:S02]  /*00f0*/  UTMACCTL.PF [UR6] ;  /* 0x00000000060079b9 */ /* 0x0001e40008040000 */
[----:B------:R0:W-:Y:S02]  /*0100*/  UTMACCTL.PF [UR4] ;  /* 0x00000000040079b9 */ /* 0x0001e40008040000 */
[----:B0-----:R-:W-:Y:S01]  /*0110*/  NOP ;  /* 0x0000000000007918 */ /* 0x001fe20000000000 */
.L_x_1:
[----:B------:R-:W-:Y:S05]  /*0120*/  BSYNC B0 ;  /* 0x0000000000007941 */ /* 0x000fea0003800000 */
.L_x_0:
[----:B------:R-:W0:Y:S02]  /*0130*/  SHFL.IDX PT, R5, R2, RZ, 0x1f ;  /* 0x00001fff02057589 */ /* 0x000e2400000e0000 */
[----:B0-----:R-:W-:-:S13]  /*0140*/  ISETP.NE.AND P0, PT, R5, RZ, PT ;  /* 0x000000ff0500720c */ /* 0x001fda0003f05270 */
[----:B------:R-:W-:Y:S05]  /*0150*/  @P0 BRA `(.L_x_2) ;  /* 0x00000000008c0947 */ /* 0x000fea0003800000 */
[----:B------:R-:W-:Y:S01]  /*0160*/  ELECT P0, URZ, PT ;  /* 0x00000000003f782f */ /* 0x000fe20003800000 */
[----:B------:R-:W-:-:S12]  /*0170*/  BSSY B0, `(.L_x_2) ;  /* 0x0000021000007945 */ /* 0x000fd80003800000 */
[----:B------:R-:W-:Y:S05]  /*0180*/  @!P0 BRA `(.L_x_3) ;  /* 0x00000000007c8947 */ /* 0x000fea0003800000 */
[----:B------:R-:W0:Y:S01]  /*0190*/  S2UR UR8, SR_CgaCtaId ;  /* 0x00000000000879c3 */ /* 0x000e220000008800 */
[----:B------:R-:W-:Y:S01]  /*01a0*/  UMOV UR4, 0x400 ;  /* 0x0000040000047882 */ /* 0x000fe20000000000 */
[----:B------:R-:W-:Y:S01]  /*01b0*/  UMOV UR5, 0x1 ;  /* 0x0000000100057882 */ /* 0x000fe20000000000 */
[----:B------:R-:W-:Y:S02]  /*01c0*/  UMOV UR6, 0x10 ;  /* 0x0000001000067882 */ /* 0x000fe40000000000 */
[----:B------:R-:W-:-:S04]  /*01d0*/  UIADD3 UR6, -UR6, 0x100000, URZ ;  /* 0x0010000006067890 */ /* 0x000fc8000fffe13f */
[----:B------:R-:W-:Y:S02]  /*01e0*/  USHF.L.U32 UR7, UR6, 0xb, URZ ;  /* 0x0000000b06077899 */ /* 0x000fe4000800063f */
[----:B------:R-:W-:Y:S02]  /*01f0*/  USHF.L.U32 UR6, UR6, 0x1, URZ ;  /* 0x0000000106067899 */ /* 0x000fe4000800063f */
[----:B0-----:R-:W-:Y:S02]  /*0200*/  ULEA UR8, UR8, UR4, 0x18 ;  /* 0x0000000408087291 */ /* 0x001fe4000f8ec03f */
[----:B------:R-:W-:-:S04]  /*0210*/  UIADD3 UR4, -UR5, 0x100000, URZ ;  /* 0x0010000005047890 */ /* 0x000fc8000fffe13f */
[----:B------:R-:W-:Y:S02]  /*0220*/  USHF.L.U32 UR5, UR4, 0xb, URZ ;  /* 0x0000000b04057899 */ /* 0x000fe4000800063f */
[----:B------:R-:W-:Y:S01]  /*0230*/  USHF.L.U32 UR4, UR4, 0x1, URZ ;  /* 0x0000000104047899 */ /* 0x000fe2000800063f */
[----:B------:R-:W0:Y:S11]  /*0240*/  FENCE.VIEW.ASYNC.S ;  /* 0x00000000000073c6 */ /* 0x000e360000000000 */
[----:B0-----:R0:W1:Y:S01]  /*0250*/  SYNCS.EXCH.64 URZ, [UR8], UR4 ;  /* 0x00000004083f75b2 */ /* 0x0010620008000100 */
[----:B------:R0:W2:Y:S01]  /*0260*/  SYNCS.EXCH.64 URZ, [UR8+0x48], UR6 ;  /* 0x00004806083f75b2 */ /* 0x0000a20008000100 */
[----:B------:R0:W3:Y:S01]  /*0270*/  SYNCS.EXCH.64 URZ, [UR8+0x8], UR4 ;  /* 0x00000804083f75b2 */ /* 0x0000e20008000100 */
[----:B------:R0:W4:Y:S01]  /*0280*/  SYNCS.EXCH.64 URZ, [UR8+0x50], UR6 ;  /* 0x00005006083f75b2 */ /* 0x0001220008000100 */
[----:B------:R0:W0:Y:S01]  /*0290*/  SYNCS.EXCH.64 URZ, [UR8+0x10], UR4 ;  /* 0x00001004083f75b2 */ /* 0x0000220008000100 */
        /* <DEDUP_REMOVED lines=13> */
[----:B------:R-:W-:Y:S01]  /*0370*/  NOP ;  /* 0x0000000000007918 */ /* 0x000fe20000000000 */
.L_x_3:
[----:B0-----:R-:W-:Y:S05]  /*0380*/  BSYNC B0 ;  /* 0x0000000000007941 */ /* 0x001fea0003800000 */
.L_x_2:
[----:B------:R-:W0:Y:S01]  /*0390*/  SHFL.IDX PT, R2, R2, RZ, 0x1f ;  /* 0x00001fff02027589 */ /* 0x000e2200000e0000 */
[----:B------:R-:W-:Y:S01]  /*03a0*/  SHF.R.S32.HI R7, RZ, 0x1f, R0 ;  /* 0x0000001fff077819 */ /* 0x000fe20000011400 */
[----:B------:R-:W5:Y:S01]  /*03b0*/  S2UR UR8, SR_CTAID.X ;  /* 0x00000000000879c3 */ /* 0x000f620000002500 */
[----:B------:R-:W-:Y:S01]  /*03c0*/  ELECT P0, URZ, PT ;  /* 0x00000000003f782f */ /* 0x000fe20003800000 */
[----:B------:R-:W1:Y:S01]  /*03d0*/  S2R R8, SR_CTAID.Y ;  /* 0x0000000000087919 */ /* 0x000e620000002600 */
[----:B------:R-:W-:Y:S01]  /*03e0*/  LEA.HI R7, R7, R0, RZ, 0x7 ;  /* 0x0000000007077211 */ /* 0x000fe200078f38ff */
[----:B------:R-:W-:Y:S01]  /*03f0*/  ULDC UR4, c[0x0][0x154] ;  /* 0x0000550000047ab9 */ /* 0x000fe20000000800 */
[----:B------:R-:W-:Y:S01]  /*0400*/  NOP ;  /* 0x0000000000007918 */ /* 0x000fe20000000000 */
[----:B------:R-:W-:Y:S01]  /*0410*/  NOP ;  /* 0x0000000000007918 */ /* 0x000fe20000000000 */
[----:B------:R-:W-:Y:S01]  /*0420*/  LOP3.LUT R7, R7, 0xffffff80, RZ, 0xc0, !PT ;  /* 0xffffff8007077812 */ /* 0x000fe200078ec0ff */
[----:B------:R-:W2:Y:S04]  /*0430*/  LDC R14, c[0x0][0x140] ;  /* 0x00005000ff0e7b82 */ /* 0x000ea80000000800 */
[----:B------:R-:W-:-:S04]  /*0440*/  IMAD.IADD R7, R0, 0x1, -R7 ;  /* 0x0000000100077824 */ /* 0x000fc800078e0a07 */
[----:B------:R-:W3:Y:S01]  /*0450*/  LDC R17, c[0x0][0x148] ;  /* 0x00005200ff117b82 */ /* 0x000ee20000000800 */
[----:B------:R-:W-:Y:S02]  /*0460*/  SHF.R.S32.HI R6, RZ, 0x1f, R7 ;  /* 0x0000001fff067819 */ /* 0x000fe40000011407 */
[----:B------:R-:W-:Y:S02]  /*0470*/  LOP3.LUT P2, RZ, R7, 0x7, RZ, 0xc0, !PT ;  /* 0x0000000707ff7812 */ /* 0x000fe4000784c0ff */
[----:B------:R-:W-:Y:S02]  /*0480*/  LEA.HI R6, R6, R7, RZ, 0x3 ;  /* 0x0000000706067211 */ /* 0x000fe400078f18ff */
[----:B0-----:R-:W-:Y:S01]  /*0490*/  ISETP.NE.OR P0, PT, R2, RZ, !P0 ;  /* 0x000000ff0200720c */ /* 0x001fe20004705670 */
[----:B------:R-:W0:Y:S01]  /*04a0*/  LDC R12, c[0x0][0x144] ;  /* 0x00005100ff0c7b82 */ /* 0x000e220000000800 */
[--C-:B------:R-:W-:Y:S02]  /*04b0*/  SHF.R.S32.HI R2, RZ, 0x3, R6.reuse ;  /* 0x00000003ff027819 */ /* 0x100fe40000011406 */
[----:B------:R-:W-:-:S02]  /*04c0*/  SHF.R.S32.HI R11, RZ, 0x1f, R6 ;  /* 0x0000001fff0b7819 */ /* 0x000fc40000011406 */
[----:B------:R-:W-:Y:S02]  /*04d0*/  SHF.R.S32.HI R6, RZ, 0x1f, R5 ;  /* 0x0000001fff067819 */ /* 0x000fe40000011405 */
[----:B------:R-:W-:Y:S02]  /*04e0*/  LEA.HI R11, R11, R2, RZ, 0x2 ;  /* 0x000000020b0b7211 */ /* 0x000fe400078f10ff */
[----:B------:R-:W-:Y:S02]  /*04f0*/  LEA.HI R6, R6, R5, RZ, 0x2 ;  /* 0x0000000506067211 */ /* 0x000fe400078f10ff */
[----:B-1----:R-:W-:Y:S01]  /*0500*/  I2FP.F32.U32 R10, R8 ;  /* 0x00000008000a7245 */ /* 0x002fe20000201000 */
[----:B------:R-:W-:Y:S01]  /*0510*/  VOTEU.ALL UP0, P0 ;  /* 0x00000000003f7886 */ /* 0x000fe20000000000 */
[----:B------:R-:W-:Y:S01]  /*0520*/  LOP3.LUT R6, R6, 0x3ffffffc, RZ, 0xc0, !PT ;  /* 0x3ffffffc06067812 */ /* 0x000fe200078ec0ff */
[----:B------:R-:W-:Y:S01]  /*0530*/  VOTEU.ALL UP1, P0 ;  /* 0x00000000003f7886 */ /* 0x000fe20000020000 */
[----:B------:R-:W-:Y:S01]  /*0540*/  LOP3.LUT R11, R11, 0xfffffffc, RZ, 0xc0, !PT ;  /* 0xfffffffc0b0b7812 */ /* 0x000fe200078ec0ff */
[----:B------:R-:W-:Y:S01]  /*0550*/  FMUL R13, R10, UR4 ;  /* 0x000000040a0d7c20 */ /* 0x000fe20008400000 */
[----:B------:R-:W1:Y:S01]  /*0560*/  @!UP0 S2UR UR7, SR_CgaCtaId ;  /* 0x00000000000789c3 */ /* 0x000e620000008800 */
[----:B------:R-:W-:Y:S01]  /*0570*/  IMAD.IADD R6, R5, 0x1, -R6 ;  /* 0x0000000105067824 */ /* 0x000fe200078e0a06 */
[----:B-----5:R-:W-:Y:S01]  /*0580*/  I2FP.F32.U32 R5, UR8 ;  /* 0x0000000800057c45 */ /* 0x020fe20008201000 */
[----:B------:R-:W-:Y:S01]  /*0590*/  ULDC UR4, c[0x0][0x150] ;  /* 0x0000540000047ab9 */ /* 0x000fe20000000800 */
[----:B------:R-:W-:Y:S01]  /*05a0*/  IMAD.IADD R11, R2, 0x1, -R11 ;  /* 0x00000001020b7824 */ /* 0x000fe200078e0a0b */
[----:B------:R-:W-:Y:S01]  /*05b0*/  SHF.R.S32.HI R2, RZ, 0x1f, R3 ;  /* 0x0000001fff027819 */ /* 0x000fe20000011403 */
[----:B------:R-:W5:Y:S01]  /*05c0*/  F2I.U32.TRUNC.NTZ R13, R13 ;  /* 0x0000000d000d7305 */ /* 0x000f62000020f000 */
[----:B------:R-:W-:Y:S01]  /*05d0*/  FMUL R10, R5, UR4 ;  /* 0x00000004050a7c20 */ /* 0x000fe20008400000 */
[----:B------:R-:W-:Y:S01]  /*05e0*/  IMAD R6, R6, 0x4, R11 ;  /* 0x0000000406067824 */ /* 0x000fe200078e020b */
[----:B------:R-:W-:Y:S01]  /*05f0*/  LEA.HI R2, R2, R3, RZ, 0x2 ;  /* 0x0000000302027211 */ /* 0x000fe200078f10ff */
[----:B------:R-:W-:Y:S01]  /*0600*/  UMOV UR4, 0x20 ;  /* 0x0000002000047882 */ /* 0x000fe20000000000 */
[----:B------:R-:W-:Y:S01]  /*0610*/  @!UP0 UMOV UR6, 0x400 ;  /* 0x0000040000068882 */ /* 0x000fe20000000000 */
[----:B------:R-:W-:Y:S01]  /*0620*/  IMAD.SHL.U32 R5, R6, 0x4, RZ ;  /* 0x0000000406057824 */ /* 0x000fe200078e00ff */
[----:B------:R-:W-:Y:S01]  /*0630*/  LOP3.LUT R2, R2, 0xfffffffc, RZ, 0xc0, !PT ;  /* 0xfffffffc02027812 */ /* 0x000fe200078ec0ff */
[----:B------:R-:W4:Y:S01]  /*0640*/  F2I.U32.TRUNC.NTZ R10, R10 ;  /* 0x0000000a000a7305 */ /* 0x000f22000020f000 */
[----:B------:R-:W-:-:S04]  /*0650*/  @!UP0 UIADD3 UR4, -UR4, 0x100000, URZ ;  /* 0x0010000004048890 */ /* 0x000fc8000fffe13f */
[----:B------:R-:W-:Y:S02]  /*0660*/  @!UP0 USHF.L.U32 UR5, UR4, 0xb, URZ ;  /* 0x0000000b04058899 */ /* 0x000fe4000800063f */
[----:B------:R-:W-:Y:S01]  /*0670*/  @!UP0 USHF.L.U32 UR4, UR4, 0x1, URZ ;  /* 0x0000000104048899 */ /* 0x000fe2000800063f */
[----:B--2---:R-:W-:Y:S01]  /*0680*/  ISETP.EQ.U32.AND P3, PT, R14, 0x1, PT ;  /* 0x000000010e00780c */ /* 0x004fe20003f62070 */
[----:B------:R-:W-:Y:S01]  /*0690*/  VIADD R14, R4, 0xffffffff ;  /* 0xffffffff040e7836 */ /* 0x000fe20000000000 */
[----:B------:R-:W-:Y:S01]  /*06a0*/  LOP3.LUT R6, R6, 0xc, R5, 0x78, !PT ;  /* 0x0000000c06067812 */ /* 0x000fe200078e7805 */
[----:B------:R-:W-:Y:S02]  /*06b0*/  IMAD.IADD R3, R3, 0x1, -R2 ;  /* 0x0000000103037824 */ /* 0x000fe400078e0a02 */
[----:B-----5:R-:W-:Y:S01]  /*06c0*/  IMAD.MOV R20, RZ, RZ, -R13 ;  /* 0x000000ffff147224 */ /* 0x020fe200078e0a0d */
[----:B------:R-:W-:Y:S01]  /*06d0*/  ISETP.GE.U32.AND P5, PT, R14, 0x2, PT ;  /* 0x000000020e00780c */ /* 0x000fe20003fa6070 */
[----:B-1----:R-:W-:Y:S01]  /*06e0*/  @!UP0 ULEA UR6, UR7, UR6, 0x18 ;  /* 0x0000000607068291 */ /* 0x002fe2000f8ec03f */
[----:B------:R-:W-:Y:S01]  /*06f0*/  ISETP.NE.AND P1, PT, R3, 0x3, PT ;  /* 0x000000030300780c */ /* 0x000fe20003f25270 */
[----:B---3--:R-:W-:Y:S01]  /*0700*/  IMAD R5, R17, R20, R8 ;  /* 0x0000001411057224 */ /* 0x008fe200078e0208 */
[----:B------:R-:W-:Y:S01]  /*0710*/  VOTEU.ALL UP0, P0 ;  /* 0x00000000003f7886 */ /* 0x000fe20000000000 */
[----:B------:R-:W-:Y:S01]  /*0720*/  ISETP.LT.U32.AND P0, PT, R6, 0x8, !P2 ;  /* 0x000000080600780c */ /* 0x000fe20005701070 */
[----:B----4-:R-:W-:Y:S01]  /*0730*/  IMAD.MOV R7, RZ, RZ, -R10 ;  /* 0x000000ffff077224 */ /* 0x010fe200078e0a0a */
[----:B------:R-:W-:-:S02]  /*0740*/  ISETP.EQ.OR P1, PT, R3, RZ, !P1 ;  /* 0x000000ff0300720c */ /* 0x000fc40004f22670 */
[----:B------:R-:W-:Y:S01]  /*0750*/  ISETP.NE.AND P4, PT, R5, R6, PT ;  /* 0x000000060500720c */ /* 0x000fe20003f85270 */
[----:B0-----:R-:W-:Y:S01]  /*0760*/  IMAD R7, R12, R7, UR8 ;  /* 0x000000080c077e24 */ /* 0x001fe2000f8e0207 */
[C---:B------:R-:W-:Y:S01]  /*0770*/  ISETP.EQ.AND P1, PT, R4.reuse, RZ, P1 ;  /* 0x000000ff0400720c */ /* 0x040fe20000f22270 */
[----:B------:R-:W0:Y:S02]  /*0780*/  FENCE.VIEW.ASYNC.S ;  /* 0x00000000000073c6 */ /* 0x000e240000000000 */
[----:B0-----:R0:W1:Y:S01]  /*0790*/  @!UP0 SYNCS.EXCH.64 URZ, [UR6+0xa0], UR4 ;  /* 0x0000a004063f85b2 */ /* 0x0010620008000100 */
[----:B------:R-:W-:Y:S02]  /*07a0*/  ISETP.NE.AND P2, PT, R4, RZ, PT ;  /* 0x000000ff0400720c */ /* 0x000fe40003f45270 */
[----:B------:R-:W-:Y:S02]  /*07b0*/  ISETP.EQ.OR P4, PT, R7, RZ, !P4 ;  /* 0x000000ff0700720c */ /* 0x000fe40006782670 */
[----:B------:R-:W-:-:S02]  /*07c0*/  SEL R2, RZ, 0x1, !P1 ;  /* 0x00000001ff027807 */ /* 0x000fc40004800000 */
[----:B------:R-:W-:Y:S02]  /*07d0*/  PLOP3.LUT P0, PT, P0, P4, PT, 0x80, 0x0 ;  /* 0x000000000000781c */ /* 0x000fe40000709070 */
[----:B------:R-:W-:Y:S01]  /*07e0*/  SEL R2, R2, 0x2, P5 ;  /* 0x0000000202027807 */ /* 0x000fe20002800000 */
[----:B------:R0:W2:Y:S01]  /*07f0*/  @!UP1 SYNCS.EXCH.64 URZ, [UR6+0xa8], UR4 ;  /* 0x0000a804063f95b2 */ /* 0x0000a20008000100 */
[----:B------:R-:W-:Y:S01]  /*0800*/  NOP ;  /* 0x0000000000007918 */ /* 0x000fe20000000000 */
[----:B------:R-:W-:Y:S08]  /*0810*/  @!P3 BRA `(.L_x_4) ;  /* 0x000000000008b947 */ /* 0x000ff00003800000 */
[----:B-12---:R-:W-:Y:S01]  /*0820*/  UCGABAR_ARV ;  /* 0x00000000000079c7 */ /* 0x006fe20008000000 */
[----:B------:R-:W-:Y:S05]  /*0830*/  BRA `(.L_x_5) ;  /* 0x0000000000047947 */ /* 0x000fea0003800000 */
.L_x_4:
[----:B-12---:R-:W-:Y:S01]  /*0840*/  NOP ;  /* 0x0000000000007918 */ /* 0x006fe20000000000 */
.L_x_5:
[----:B------:R-:W1:Y:S01]  /*0850*/  LDC R4, c[0x0][0x65c] ;  /* 0x00019700ff047b82 */ /* 0x000e620000000800 */
[----:B------:R-:W-:Y:S01]  /*0860*/  IMAD.MOV.U32 R5, RZ, RZ, RZ ;  /* 0x000000ffff057224 */ /* 0x000fe200078e00ff */
[----:B-1----:R-:W-:Y:S01]  /*0870*/  ISETP.NE.AND P4, PT, R4, 0x1, PT ;  /* 0x000000010400780c */ /* 0x002fe20003f85270 */
[----:B------:R-:W-:-:S12]  /*0880*/  IMAD.U32 R4, RZ, RZ, UR8 ;  /* 0x00000008ff047e24 */ /* 0x000fd8000f8e00ff */
[----:B------:R-:W1:Y:S01]  /*0890*/  @P4 LDC R13, c[0x0][0x10] ;  /* 0x00000400ff0d4b82 */ /* 0x000e620000000800 */
[----:B------:R-:W-:Y:S02]  /*08a0*/  @P4 IMAD.MOV.U32 R9, RZ, RZ, RZ ;  /* 0x000000ffff094224 */ /* 0x000fe400078e00ff */
[----:B------:R-:W-:-:S05]  /*08b0*/  @P4 IMAD.MOV.U32 R15, RZ, RZ, RZ ;  /* 0x000000ffff0f4224 */ /* 0x000fca00078e00ff */
[----:B------:R-:W2:Y:S01]  /*08c0*/  @!P4 LDC R11, c[0x0][0xc] ;  /* 0x00000300ff0bcb82 */ /* 0x000ea20000000800 */
[----:B-1----:R-:W-:-:S04]  /*08d0*/  @P4 IMAD.WIDE.U32 R12, R13, UR8, R8 ;  /* 0x000000080d0c4c25 */ /* 0x002fc8000f8e0008 */
[----:B--2---:R-:W-:-:S04]  /*08e0*/  @!P4 IMAD.WIDE.U32 R10, R8, R11, R4 ;  /* 0x0000000b080ac225 */ /* 0x004fc800078e0004 */
[----:B------:R-:W-:Y:S02]  /*08f0*/  @P4 IMAD.MOV.U32 R4, RZ, RZ, R12 ;  /* 0x000000ffff044224 */ /* 0x000fe400078e000c */
[----:B------:R-:W-:Y:S02]  /*0900*/  @P4 IMAD.IADD R5, R13, 0x1, R15 ;  /* 0x000000010d054824 */ /* 0x000fe400078e020f */
[----:B------:R-:W-:Y:S02]  /*0910*/  @!P4 IMAD.MOV.U32 R4, RZ, RZ, R10 ;  /* 0x000000ffff04c224 */ /* 0x000fe400078e000a */
[----:B------:R-:W-:Y:S01]  /*0920*/  @!P4 IMAD.MOV.U32 R5, RZ, RZ, R11 ;  /* 0x000000ffff05c224 */ /* 0x000fe200078e000b */
[----:B------:R-:W-:Y:S06]  /*0930*/  @!P3 BRA `(.L_x_6) ;  /* 0x00000000000cb947 */ /* 0x000fec0003800000 */
[----:B------:R-:W-:Y:S01]  /*0940*/  UCGABAR_WAIT ;  /* 0x0000000000007dc7 */ /* 0x000fe20008000000 */
[----:B------:R-:W-:Y:S01]  /*0950*/  CCTL.IVALL ;  /* 0x00000000ff00798f */ /* 0x000fe20002000000 */
[----:B------:R-:W-:Y:S05]  /*0960*/  BRA `(.L_x_7) ;  /* 0x0000000000047947 */ /* 0x000fea0003800000 */
.L_x_6:
[----:B------:R-:W-:Y:S06]  /*0970*/  BAR.SYNC.DEFER_BLOCKING 0x0 ;  /* 0x0000000000007b1d */ /* 0x000fec0000010000 */
.L_x_7:
[----:B------:R-:W-:Y:S05]  /*0980*/  @!P2 BRA `(.L_x_8) ;  /* 0x0000004c0044a947 */ /* 0x000fea0003800000 */
[----:B------:R-:W-:-:S13]  /*0990*/  ISETP.GT.U32.AND P1, PT, R14, 0x1, PT ;  /* 0x000000010e00780c */ /* 0x000fda0003f24070 */
[----:B0-----:R-:W-:Y:S05]  /*09a0*/  @P1 EXIT ;  /* 0x000000000000194d */ /* 0x001fea0003800000 */
[----:B------:R-:W-:Y:S01]  /*09b0*/  ULDC.64 UR4, c[0x0][0x650] ;  /* 0x0001940000047ab9 */ /* 0x000fe20000000a00 */
[----:B------:R-:W-:Y:S01]  /*09c0*/  PRMT R10, RZ, 0x7610, R10 ;  /* 0x00007610ff0a7816 */ /* 0x000fe2000000000a */
[----:B------:R-:W-:Y:S01]  /*09d0*/  IMAD.MOV.U32 R11, RZ, RZ, -0x1 ;  /* 0xffffffffff0b7424 */ /* 0x000fe200078e00ff */
[----:B------:R-:W-:Y:S01]  /*09e0*/  ISETP.GE.U32.AND P1, PT, R4, UR4, PT ;  /* 0x0000000404007c0c */ /* 0x000fe2000bf26070 */
[----:B------:R-:W-:Y:S02]  /*09f0*/  IMAD.MOV.U32 R12, RZ, RZ, -0x1 ;  /* 0xffffffffff0c7424 */ /* 0x000fe400078e00ff */
[----:B------:R-:W-:Y:S01]  /*0a00*/  IMAD.MOV.U32 R71, RZ, RZ, -0x1 ;  /* 0xffffffffff477424 */ /* 0x000fe200078e00ff */
[----:B------:R-:W-:-:S13]  /*0a10*/  ISETP.GE.U32.AND.EX P1, PT, R5, UR5, PT, P1 ;  /* 0x0000000505007c0c */ /* 0x000fda000bf26110 */
[----:B------:R-:W-:Y:S05]  /*0a20*/  @P1 BRA `(.L_x_9) ;  /* 0x0000000400241947 */ /* 0x000fea0003800000 */
[----:B------:R-:W0:Y:S01]  /*0a30*/  LDC.64 R22, c[0x0][0x628] ;  /* 0x00018a00ff167b82 */ /* 0x000e220000000a00 */
[----:B------:R-:W-:Y:S02]  /*0a40*/  IMAD.MOV.U32 R10, RZ, RZ, R4 ;  /* 0x000000ffff0a7224 */ /* 0x000fe400078e0004 */
[----:B------:R-:W-:-:S05]  /*0a50*/  IMAD.MOV.U32 R11, RZ, RZ, R5 ;  /* 0x000000ffff0b7224 */ /* 0x000fca00078e0005 */
[----:B------:R-:W1:Y:S08]  /*0a60*/  LDC R16, c[0x0][0x630] ;  /* 0x00018c00ff107b82 */ /* 0x000e700000000800 */
[----:B------:R-:W2:Y:S01]  /*0a70*/  LDC.64 R24, c[0x0][0x620] ;  /* 0x00018800ff187b82 */ /* 0x000ea20000000a00 */
[----:B0-----:R-:W-:-:S04]  /*0a80*/  ISETP.NE.U32.AND P1, PT, R22, RZ, PT ;  /* 0x000000ff1600720c */ /* 0x001fc80003f25070 */
[----:B------:R-:W-:-:S13]  /*0a90*/  ISETP.NE.AND.EX P1, PT, R23, RZ, PT, P1 ;  /* 0x000000ff1700720c */ /* 0x000fda0003f25310 */
[----:B-12---:R-:W-:Y:S05]  /*0aa0*/  @!P1 BRA `(.L_x_10) ;  /* 0x0000000000289947 */ /* 0x006fea0003800000 */
[----:B------:R-:W0:Y:S02]  /*0ab0*/  LDC R3, c[0x0][0x634] ;  /* 0x00018d00ff037b82 */ /* 0x000e240000000800 */
[----:B0-----:R-:W-:-:S05]  /*0ac0*/  IADD3 R3, P1, R4, R3, RZ ;  /* 0x0000000304037210 */ /* 0x001fca0007f3e0ff */
[----:B------:R-:W-:-:S04]  /*0ad0*/  IMAD.X R19, RZ, RZ, R5, P1 ;  /* 0x000000ffff137224 */ /* 0x000fc800008e0605 */
[----:B------:R-:W-:-:S04]  /*0ae0*/  IMAD.WIDE.U32 R10, R19, R22, RZ ;  /* 0x00000016130a7225 */ /* 0x000fc800078e00ff */
[----:B------:R-:W-:-:S04]  /*0af0*/  IMAD.WIDE.U32 R12, P1, R3, R23, R10 ;  /* 0x00000017030c7225 */ /* 0x000fc8000782000a */
[----:B------:R-:W-:-:S04]  /*0b00*/  IMAD.WIDE.U32 R10, R3, R22, RZ ;  /* 0x00000016030a7225 */ /* 0x000fc800078e00ff */
[----:B------:R-:W-:Y:S01]  /*0b10*/  IMAD.X R15, RZ, RZ, RZ, P1 ;  /* 0x000000ffff0f7224 */ /* 0x000fe200008e06ff */
[----:B------:R-:W-:Y:S01]  /*0b20*/  IADD3 RZ, P1, R11, R12, RZ ;  /* 0x0000000c0bff7210 */ /* 0x000fe20007f3e0ff */
[----:B------:R-:W-:-:S04]  /*0b30*/  IMAD.MOV.U32 R14, RZ, RZ, R13 ;  /* 0x000000ffff0e7224 */ /* 0x000fc800078e000d */
[----:B------:R-:W-:-:S08]  /*0b40*/  IMAD.WIDE.U32.X R10, R19, R23, R14, P1 ;  /* 0x00000017130a7225 */ /* 0x000fd000008e040e */
.L_x_10:
[----:B------:R-:W0:Y:S01]  /*0b50*/  LDC.64 R28, c[0x0][0x640] ;  /* 0x00019000ff1c7b82 */ /* 0x000e220000000a00 */
[--C-:B------:R-:W-:Y:S01]  /*0b60*/  SHF.R.U64 R71, R10, R16, R11.reuse ;  /* 0x000000100a477219 */ /* 0x100fe2000000120b */
[----:B------:R-:W-:Y:S01]  /*0b70*/  IMAD R20, R17, R20, R8 ;  /* 0x0000001411147224 */ /* 0x000fe200078e0208 */
[----:B------:R-:W-:Y:S01]  /*0b80*/  SHF.R.U32.HI R3, RZ, R16, R11 ;  /* 0x00000010ff037219 */ /* 0x000fe2000001160b */
[----:B------:R-:W-:Y:S01]  /*0b90*/  IMAD.MOV.U32 R17, RZ, RZ, 0x1 ;  /* 0x00000001ff117424 */ /* 0x000fe200078e00ff */
[----:B------:R-:W-:-:S03]  /*0ba0*/  IADD3 R9, P1, RZ, -R71, RZ ;  /* 0x80000047ff097210 */ /* 0x000fc60007f3e0ff */
[----:B------:R-:W1:Y:S02]  /*0bb0*/  LDC R14, c[0x0][0x618] ;  /* 0x00018600ff0e7b82 */ /* 0x000e640000000800 */
[----:B------:R-:W-:Y:S02]  /*0bc0*/  IMAD.X R3, RZ, RZ, ~R3, P1 ;  /* 0x000000ffff037224 */ /* 0x000fe400008e0e03 */
[----:B------:R-:W-:-:S04]  /*0bd0*/  IMAD.WIDE.U32 R10, R9, R24, R4 ;  /* 0x00000018090a7225 */ /* 0x000fc800078e0004 */
[----:B------:R-:W2:Y:S01]  /*0be0*/  LDC R18, c[0x0][0x608] ;  /* 0x00018200ff127b82 */ /* 0x000ea20000000800 */
[----:B------:R-:W-:Y:S02]  /*0bf0*/  IMAD R12, R3, R24, RZ ;  /* 0x00000018030c7224 */ /* 0x000fe400078e02ff */
[----:B------:R-:W-:Y:S02]  /*0c00*/  IMAD.MOV.U32 R3, RZ, RZ, -0x1 ;  /* 0xffffffffff037424 */ /* 0x000fe400078e00ff */
[----:B------:R-:W-:-:S03]  /*0c10*/  IMAD R9, R9, R25, R12 ;  /* 0x0000001909097224 */ /* 0x000fc600078e020c */
[----:B------:R-:W3:Y:S01]  /*0c20*/  LDC R26, c[0x0][0x658] ;  /* 0x00019600ff1a7b82 */ /* 0x000ee20000000800 */
[----:B------:R-:W-:Y:S01]  /*0c30*/  IMAD.IADD R9, R11, 0x1, R9 ;  /* 0x000000010b097824 */ /* 0x000fe200078e0209 */
[----:B0-----:R-:W-:-:S04]  /*0c40*/  ISETP.NE.U32.AND P1, PT, R28, RZ, PT ;  /* 0x000000ff1c00720c */ /* 0x001fc80003f25070 */
[----:B------:R-:W-:Y:S02]  /*0c50*/  ISETP.NE.AND.EX P1, PT, R29, RZ, PT, P1 ;  /* 0x000000ff1d00720c */ /* 0x000fe40003f25310 */
[----:B------:R-:W0:Y:S01]  /*0c60*/  LDC R22, c[0x0][0x600] ;  /* 0x00018000ff167b82 */ /* 0x000e220000000800 */
[-CC-:B-1----:R-:W-:Y:S02]  /*0c70*/  SHF.R.U64 R16, R10, R14.reuse, R9.reuse ;  /* 0x0000000e0a107219 */ /* 0x182fe40000001209 */
[----:B------:R-:W-:-:S05]  /*0c80*/  SHF.R.U32.HI R9, RZ, R14, R9 ;  /* 0x0000000eff097219 */ /* 0x000fca0000011609 */
[----:B------:R-:W1:Y:S01]  /*0c90*/  LDC R19, c[0x0][0x648] ;  /* 0x00019200ff137b82 */ /* 0x000e620000000800 */
[-CC-:B--2---:R-:W-:Y:S02]  /*0ca0*/  SHF.R.U64 R25, R16, R18.reuse, R9.reuse ;  /* 0x0000001210197219 */ /* 0x184fe40000001209 */
[----:B------:R-:W-:-:S05]  /*0cb0*/  SHF.R.U32.HI R9, RZ, R18, R9 ;  /* 0x00000012ff097219 */ /* 0x000fca0000011609 */
[----:B------:R-:W2:Y:S01]  /*0cc0*/  LDC R21, c[0x0][0x638] ;  /* 0x00018e00ff157b82 */ /* 0x000ea20000000800 */
[-CC-:B---3--:R-:W-:Y:S02]  /*0cd0*/  SHF.R.U64 R18, R25, R26.reuse, R9.reuse ;  /* 0x0000001a19127219 */ /* 0x188fe40000001209 */
[-C--:B------:R-:W-:Y:S02]  /*0ce0*/  SHF.L.U32 R3, R3, R26.reuse, RZ ;  /* 0x0000001a03037219 */ /* 0x080fe400000006ff */
[----:B------:R-:W-:Y:S01]  /*0cf0*/  SHF.R.U32.HI R9, RZ, R26, R9 ;  /* 0x0000001aff097219 */ /* 0x000fe20000011609 */
[----:B------:R-:W-:Y:S01]  /*0d00*/  IMAD.MOV.U32 R8, RZ, RZ, R18 ;  /* 0x000000ffff087224 */ /* 0x000fe200078e0012 */
[----:B------:R-:W-:Y:S01]  /*0d10*/  LOP3.LUT R14, RZ, R3, RZ, 0x33, !PT ;  /* 0x00000003ff0e7212 */ /* 0x000fe200078e33ff */
[----:B------:R-:W3:Y:S01]  /*0d20*/  LDC R23, c[0x0][0x610] ;  /* 0x00018400ff177b82 */ /* 0x000ee20000000800 */
[----:B------:R-:W-:Y:S05]  /*0d30*/  @!P1 BRA `(.L_x_11) ;  /* 0x0000000000289947 */ /* 0x000fea0003800000 */
[----:B------:R-:W4:Y:S02]  /*0d40*/  LDC R3, c[0x0][0x64c] ;  /* 0x00019300ff037b82 */ /* 0x000f240000000800 */
[----:B----4-:R-:W-:-:S05]  /*0d50*/  IADD3 R3, P1, R18, R3, RZ ;  /* 0x0000000312037210 */ /* 0x010fca0007f3e0ff */
        /* <DEDUP_REMOVED lines=8> */
.L_x_11:
[----:B-1----:R-:W-:Y:S01]  /*0de0*/  SHF.R.U64 R8, R8, R19, R9 ;  /* 0x0000001308087219 */ /* 0x002fe20000001209 */
[----:B0-----:R-:W-:Y:S01]  /*0df0*/  VIADD R9, R22, 0xffffffff ;  /* 0xffffffff16097836 */ /* 0x001fe20000000000 */
[----:B------:R-:W-:Y:S02]  /*0e00*/  SHF.L.U32 R3, R17, R26, RZ ;  /* 0x0000001a11037219 */ /* 0x000fe400000006ff */
[----:B------:R-:W-:Y:S01]  /*0e10*/  LOP3.LUT R14, R25, R14, RZ, 0xc0, !PT ;  /* 0x0000000e190e7212 */ /* 0x000fe200078ec0ff */
[----:B------:R-:W-:Y:S01]  /*0e20*/  IMAD.MOV R10, RZ, RZ, -R8 ;  /* 0x000000ffff0a7224 */ /* 0x000fe200078e0a08 */
[----:B------:R-:W-:-:S03]  /*0e30*/  SEL R7, R7, R20, !P4 ;  /* 0x0000001407077207 */ /* 0x000fc60006000000 */
[----:B------:R-:W-:Y:S01]  /*0e40*/  IMAD R14, R3, R8, R14 ;  /* 0x00000008030e7224 */ /* 0x000fe200078e020e */
[----:B------:R-:W-:Y:S01]  /*0e50*/  LOP3.LUT R8, R16, R9, RZ, 0xc0, !PT ;  /* 0x0000000910087212 */ /* 0x000fe200078ec0ff */
[----:B--2---:R-:W-:Y:S02]  /*0e60*/  IMAD R3, R10, R21, R18 ;  /* 0x000000150a037224 */ /* 0x004fe400078e0212 */
[----:B---3--:R-:W-:Y:S02]  /*0e70*/  IMAD R7, R14, R23, R7 ;  /* 0x000000170e077224 */ /* 0x008fe400078e0207 */
[----:B------:R-:W-:Y:S02]  /*0e80*/  IMAD R8, R3, R22, R8 ;  /* 0x0000001603087224 */ /* 0x000fe400078e0208 */
[----:B------:R-:W-:-:S03]  /*0e90*/  IMAD.MOV.U32 R10, RZ, RZ, 0x1 ;  /* 0x00000001ff0a7424 */ /* 0x000fc600078e00ff */
[----:B------:R-:W-:Y:S02]  /*0ea0*/  SEL R12, R8, R7, !P4 ;  /* 0x00000007080c7207 */ /* 0x000fe40006000000 */
[----:B------:R-:W-:-:S07]  /*0eb0*/  SEL R11, R7, R8, !P4 ;  /* 0x00000008070b7207 */ /* 0x000fce0006000000 */
.L_x_9:
[----:B------:R-:W-:-:S08]  /*0ec0*/  NOP ;  /* 0x0000000000007918 */ /* 0x000fd00000000000 */
[----:B------:R-:W0:Y:S02]  /*0ed0*/  USETMAXREG.TRY_ALLOC.CTAPOOL UP0, 0xe8 ;  /* 0x000000e8000079c8 */ /* 0x000e240008000600 */
[----:B0-----:R-:W-:-:S13]  /*0ee0*/  PLOP3.LUT P1, PT, PT, PT, UP0, 0x80, 0x0 ;  /* 0x000000000000781c */ /* 0x001fda0003f2f008 */
[----:B------:R-:W-:Y:S05]  /*0ef0*/  @!P1 BRA `(.L_x_9) ;  /* 0xfffffffc00f09947 */ /* 0x000fea000383ffff */
[----:B------:R-:W-:Y:S01]  /*0f00*/  ULDC.64 UR4, c[0x0][0x598] ;  /* 0x0001660000047ab9 */ /* 0x000fe20000000a00 */
[----:B------:R-:W-:Y:S01]  /*0f10*/  ULDC.64 UR16, c[0x0][0x208] ;  /* 0x0000820000107ab9 */ /* 0x000fe20000000a00 */
[----:B------:R-:W-:-:S04]  /*0f20*/  ISETP.NE.U32.AND P1, PT, RZ, UR4, PT ;  /* 0x00000004ff007c0c */ /* 0x000fc8000bf25070 */
[----:B------:R-:W-:-:S13]  /*0f30*/  ISETP.NE.AND.EX P1, PT, RZ, UR5, PT, P1 ;  /* 0x00000005ff007c0c */ /* 0x000fda000bf25310 */
[----:B------:R-:W-:Y:S05]  /*0f40*/  @!P1 BRA `(.L_x_12) ;  /* 0x00000000001c9947 */ /* 0x000fea0003800000 */
[----:B------:R-:W0:Y:S02]  /*0f50*/  LDC.64 R8, c[0x0][0x598] ;  /* 0x00016600ff087b82 */ /* 0x000e240000000a00 */
[----:B0-----:R-:W2:Y:S02]  /*0f60*/  LDG.E.64 R8, desc[UR16][R8.64] ;  /* 0x0000001008087981 */ /* 0x001ea4000c1e1b00 */
[----:B--2---:R-:W-:-:S04]  /*0f70*/  ISETP.NE.U32.AND P1, PT, R8, RZ, PT ;  /* 0x000000ff0800720c */ /* 0x004fc80003f25070 */
[----:B------:R-:W-:-:S13]  /*0f80*/  ISETP.NE.AND.EX P1, PT, R9, RZ, PT, P1 ;  /* 0x000000ff0900720c */ /* 0x000fda0003f25310 */
[----:B------:R-:W-:Y:S05]  /*0f90*/  @!P1 BRA `(.L_x_12) ;  /* 0x0000000000089947 */ /* 0x000fea0003800000 */
[----:B------:R0:W5:Y:S01]  /*0fa0*/  LD.E R3, desc[UR16][R8.64] ;  /* 0x0000001008037980 */ /* 0x000162000c101900 */
[----:B------:R-:W-:Y:S05]  /*0fb0*/  BRA `(.L_x_13) ;  /* 0x0000000000207947 */ /* 0x000fea0003800000 */
.L_x_12:
[----:B------:R-:W-:Y:S02]  /*0fc0*/  ULDC.64 UR4, c[0x0][0x588] ;  /* 0x0001620000047ab9 */ /* 0x000fe40000000a00 */
[----:B------:R-:W-:-:S04]  /*0fd0*/  ISETP.NE.U32.AND P1, PT, RZ, UR4, PT ;  /* 0x00000004ff007c0c */ /* 0x000fc8000bf25070 */
[----:B------:R-:W-:-:S13]  /*0fe0*/  ISETP.NE.AND.EX P1, PT, RZ, UR5, PT, P1 ;  /* 0x00000005ff007c0c */ /* 0x000fda000bf25310 */
[----:B------:R-:W-:Y:S05]  /*0ff0*/  @!P1 BRA `(.L_x_14) ;  /* 0x00000000000c9947 */ /* 0x000fea0003800000 */
[----:B------:R-:W0:Y:S02]  /*1000*/  LDC.64 R8, c[0x0][0x588] ;  /* 0x00016200ff087b82 */ /* 0x000e240000000a00 */
[----:B0-----:R1:W5:Y:S01]  /*1010*/  LDG.E R3, desc[UR16][R8.64] ;  /* 0x0000001008037981 */ /* 0x001362000c1e1900 */
[----:B------:R-:W-:Y:S05]  /*1020*/  BRA `(.L_x_13) ;  /* 0x0000000000047947 */ /* 0x000fea0003800000 */
.L_x_14:
[----:B------:R-:W2:Y:S02]  /*1030*/  LDC R3, c[0x0][0x580] ;  /* 0x00016000ff037b82 */ /* 0x000ea40000000800 */
.L_x_13:
[----:B------:R-:W-:Y:S02]  /*1040*/  ULDC.64 UR4, c[0x0][0x5a0] ;  /* 0x0001680000047ab9 */ /* 0x000fe40000000a00 */
[----:B------:R-:W-:-:S04]  /*1050*/  ISETP.NE.U32.AND P1, PT, RZ, UR4, PT ;  /* 0x00000004ff007c0c */ /* 0x000fc8000bf25070 */
[----:B------:R-:W-:-:S13]  /*1060*/  ISETP.NE.AND.EX P1, PT, RZ, UR5, PT, P1 ;  /* 0x00000005ff007c0c */ /* 0x000fda000bf25310 */
[----:B------:R-:W-:Y:S05]  /*1070*/  @!P1 BRA `(.L_x_15) ;  /* 0x00000000001c9947 */ /* 0x000fea0003800000 */
[----:B01----:R-:W0:Y:S02]  /*1080*/  LDC.64 R8, c[0x0][0x5a0] ;  /* 0x00016800ff087b82 */ /* 0x003e240000000a00 */
[----:B0-----:R-:W3:Y:S02]  /*1090*/  LDG.E.64 R8, desc[UR16][R8.64] ;  /* 0x0000001008087981 */ /* 0x001ee4000c1e1b00 */
[----:B---3--:R-:W-:-:S04]  /*10a0*/  ISETP.NE.U32.AND P1, PT, R8, RZ, PT ;  /* 0x000000ff0800720c */ /* 0x008fc80003f25070 */
[----:B------:R-:W-:-:S13]  /*10b0*/  ISETP.NE.AND.EX P1, PT, R9, RZ, PT, P1 ;  /* 0x000000ff0900720c */ /* 0x000fda0003f25310 */
[----:B------:R-:W-:Y:S05]  /*10c0*/  @!P1 BRA `(.L_x_15) ;  /* 0x0000000000089947 */ /* 0x000fea0003800000 */
[----:B------:R0:W5:Y:S01]  /*10d0*/  LD.E R7, desc[UR16][R8.64] ;  /* 0x0000001008077980 */ /* 0x000162000c101900 */
[----:B------:R-:W-:Y:S05]  /*10e0*/  BRA `(.L_x_16) ;  /* 0x0000000000207947 */ /* 0x000fea0003800000 */
.L_x_15:
[----:B------:R-:W-:Y:S02]  /*10f0*/  ULDC.64 UR4, c[0x0][0x590] ;  /* 0x0001640000047ab9 */ /* 0x000fe40000000a00 */
[----:B------:R-:W-:-:S04]  /*1100*/  ISETP.NE.U32.AND P1, PT, RZ, UR4, PT ;  /* 0x00000004ff007c0c */ /* 0x000fc8000bf25070 */
[----:B------:R-:W-:-:S13]  /*1110*/  ISETP.NE.AND.EX P1, PT, RZ, UR5, PT, P1 ;  /* 0x00000005ff007c0c */ /* 0x000fda000bf25310 */
[----:B------:R-:W-:Y:S05]  /*1120*/  @!P1 BRA `(.L_x_17) ;  /* 0x00000000000c9947 */ /* 0x000fea0003800000 */
[----:B01----:R-:W0:Y:S02]  /*1130*/  LDC.64 R8, c[0x0][0x590] ;  /* 0x00016400ff087b82 */ /* 0x003e240000000a00 */
[----:B0-----:R1:W5:Y:S01]  /*1140*/  LDG.E R7, desc[UR16][R8.64] ;  /* 0x0000001008077981 */ /* 0x001362000c1e1900 */
[----:B------:R-:W-:Y:S05]  /*1150*/  BRA `(.L_x_16) ;  /* 0x0000000000047947 */ /* 0x000fea0003800000 */
.L_x_17:
[----:B------:R-:W3:Y:S02]  /*1160*/  LDC R7, c[0x0][0x584] ;  /* 0x00016100ff077b82 */ /* 0x000ee40000000800 */
.L_x_16:
[----:B------:R-:W-:-:S13]  /*1170*/  LOP3.LUT P1, RZ, R10, 0xff, RZ, 0xc0, !PT ;  /* 0x000000ff0aff7812 */ /* 0x000fda000782c0ff */
[----:B------:R-:W-:Y:S05]  /*1180*/  @!P1 EXIT ;  /* 0x000000000000994d */ /* 0x000fea0003800000 */
[----:B------:R-:W-:Y:S01]  /*1190*/  ULDC UR4, c[0x0][0x28c] ;  /* 0x0000a30000047ab9 */ /* 0x000fe20000000800 */
[----:B------:R-:W-:Y:S01]  /*11a0*/  LOP3.LUT R81, R2, 0x1, RZ, 0xfc, !PT ;  /* 0x0000000102517812 */ /* 0x000fe200078efcff */
[----:B------:R-:W-:-:S04]  /*11b0*/  UIADD3 UR4, UR4, 0x7f, URZ ;  /* 0x0000007f04047890 */ /* 0x000fc8000fffe03f */
[----:B------:R-:W-:-:S04]  /*11c0*/  USHF.R.S32.HI UR5, URZ, 0x1f, UR4 ;  /* 0x0000001f3f057899 */ /* 0x000fc80008011404 */
[----:B------:R-:W-:-:S03]  /*11d0*/  ULEA.HI UR5, UR5, UR4, URZ, 0x7 ;  /* 0x0000000405057291 */ /* 0x000fc6000f8f383f */
[----:B------:R-:W-:Y:S01]  /*11e0*/  UMOV UR4, URZ ;  /* 0x0000003f00047c82 */ /* 0x000fe20008000000 */
[----:B------:R-:W-:-:S03]  /*11f0*/  USHF.R.S32.HI UR9, URZ, 0x7, UR5 ;  /* 0x000000073f097899 */ /* 0x000fc60008011405 */
[----:B------:R-:W-:-:S09]  /*1200*/  UMOV UR5, URZ ;  /* 0x0000003f00057c82 */ /* 0x000fd20008000000 */
.L_x_108:
[----:B01----:R-:W-:Y:S01]  /*1210*/  LOP3.LUT R8, R0, 0x80, RZ, 0xc0, !PT ;  /* 0x0000008000087812 */ /* 0x003fe200078ec0ff */
[----:B------:R-:W0:Y:S01]  /*1220*/  S2UR UR13, SR_CgaCtaId ;  /* 0x00000000000d79c3 */ /* 0x000e220000008800 */
[----:B------:R-:W-:Y:S01]  /*1230*/  UMOV UR12, 0x400 ;  /* 0x00000400000c7882 */ /* 0x000fe20000000000 */
[----:B------:R-:W-:Y:S01]  /*1240*/  UMOV UR6, URZ ;  /* 0x0000003f00067c82 */ /* 0x000fe20008000000 */
[----:B------:R-:W-:Y:S01]  /*1250*/  SHF.R.U32.HI R8, RZ, 0x7, R8 ;  /* 0x00000007ff087819 */ /* 0x000fe20000011608 */
[----:B------:R-:W-:Y:S01]  /*1260*/  UMOV UR7, URZ ;  /* 0x0000003f00077c82 */ /* 0x000fe20008000000 */
[----:B------:R-:W-:Y:S01]  /*1270*/  UMOV UR18, UR5 ;  /* 0x0000000500127c82 */ /* 0x000fe20008000000 */
[----:B------:R-:W-:Y:S02]  /*1280*/  CS2R R14, SRZ ;  /* 0x00000000000e7805 */ /* 0x000fe4000001ff00 */
[----:B------:R-:W-:Y:S01]  /*1290*/  CS2R R16, SRZ ;  /* 0x0000000000107805 */ /* 0x000fe2000001ff00 */
[----:B------:R-:W1:Y:S01]  /*12a0*/  LDC R9, c[0x0][0x28c] ;  /* 0x0000a300ff097b82 */ /* 0x000e620000000800 */
[----:B----4-:R-:W4:Y:S01]  /*12b0*/  SHFL.IDX PT, R8, R8, RZ, 0x1f ;  /* 0x00001fff08087589 */ /* 0x010f2200000e0000 */
[----:B------:R-:W-:-:S02]  /*12c0*/  CS2R R18, SRZ ;  /* 0x0000000000127805 */ /* 0x000fc4000001ff00 */
[----:B------:R-:W-:Y:S02]  /*12d0*/  CS2R R20, SRZ ;  /* 0x0000000000147805 */ /* 0x000fe4000001ff00 */
[----:B------:R-:W-:Y:S02]  /*12e0*/  CS2R R56, SRZ ;  /* 0x0000000000387805 */ /* 0x000fe4000001ff00 */
[----:B------:R-:W-:Y:S02]  /*12f0*/  CS2R R58, SRZ ;  /* 0x00000000003a7805 */ /* 0x000fe4000001ff00 */
[----:B------:R-:W-:Y:S02]  /*1300*/  CS2R R60, SRZ ;  /* 0x00000000003c7805 */ /* 0x000fe4000001ff00 */
[----:B------:R-:W-:Y:S02]  /*1310*/  CS2R R62, SRZ ;  /* 0x00000000003e7805 */ /* 0x000fe4000001ff00 */
[----:B------:R-:W-:-:S02]  /*1320*/  CS2R R64, SRZ ;  /* 0x0000000000407805 */ /* 0x000fc4000001ff00 */
[----:B------:R-:W-:Y:S02]  /*1330*/  CS2R R66, SRZ ;  /* 0x0000000000427805 */ /* 0x000fe4000001ff00 */
[----:B------:R-:W-:Y:S01]  /*1340*/  CS2R R68, SRZ ;  /* 0x0000000000447805 */ /* 0x000fe2000001ff00 */
[----:B------:R-:W-:Y:S01]  /*1350*/  IMAD.MOV.U32 R70, RZ, RZ, RZ ;  /* 0x000000ffff467224 */ /* 0x000fe200078e00ff */
[----:B------:R-:W-:Y:S02]  /*1360*/  CS2R R72, SRZ ;  /* 0x0000000000487805 */ /* 0x000fe4000001ff00 */
[----:B------:R-:W-:Y:S02]  /*1370*/  CS2R R74, SRZ ;  /* 0x00000000004a7805 */ /* 0x000fe4000001ff00 */
[----:B------:R-:W-:Y:S02]  /*1380*/  CS2R R76, SRZ ;  /* 0x00000000004c7805 */ /* 0x000fe4000001ff00 */
[----:B------:R-:W-:Y:S01]  /*1390*/  CS2R R78, SRZ ;  /* 0x00000000004e7805 */ /* 0x000fe2000001ff00 */
[----:B------:R-:W-:Y:S01]  /*13a0*/  IMAD.MOV.U32 R80, RZ, RZ, RZ ;  /* 0x000000ffff507224 */ /* 0x000fe200078e00ff */
[----:B------:R-:W-:Y:S01]  /*13b0*/  CS2R R24, SRZ ;  /* 0x0000000000187805 */ /* 0x000fe2000001ff00 */
[----:B--2---:R-:W-:Y:S01]  /*13c0*/  IMAD.U32 R22, RZ, RZ, UR4 ;  /* 0x00000004ff167e24 */ /* 0x004fe2000f8e00ff */
[----:B------:R-:W-:-:S02]  /*13d0*/  CS2R R26, SRZ ;  /* 0x00000000001a7805 */ /* 0x000fc4000001ff00 */
[----:B------:R-:W-:Y:S02]  /*13e0*/  CS2R R28, SRZ ;  /* 0x00000000001c7805 */ /* 0x000fe4000001ff00 */
[----:B------:R-:W-:Y:S02]  /*13f0*/  CS2R R30, SRZ ;  /* 0x00000000001e7805 */ /* 0x000fe4000001ff00 */
[----:B------:R-:W-:Y:S02]  /*1400*/  CS2R R32, SRZ ;  /* 0x0000000000207805 */ /* 0x000fe4000001ff00 */
[----:B------:R-:W-:Y:S02]  /*1410*/  CS2R R34, SRZ ;  /* 0x0000000000227805 */ /* 0x000fe4000001ff00 */
[----:B-1----:R-:W-:Y:S02]  /*1420*/  ISETP.GE.AND P1, PT, R9, 0x1, PT ;  /* 0x000000010900780c */ /* 0x002fe40003f26270 */
[----:B------:R-:W-:-:S02]  /*1430*/  CS2R R36, SRZ ;  /* 0x0000000000247805 */ /* 0x000fc4000001ff00 */
[----:B----4-:R-:W-:Y:S02]  /*1440*/  R2UR UR8, R8 ;  /* 0x00000000080872ca */ /* 0x010fe400000e0000 */
[----:B------:R-:W-:Y:S02]  /*1450*/  CS2R R38, SRZ ;  /* 0x0000000000267805 */ /* 0x000fe4000001ff00 */
[----:B------:R-:W-:Y:S02]  /*1460*/  CS2R R40, SRZ ;  /* 0x0000000000287805 */ /* 0x000fe4000001ff00 */
[----:B------:R-:W-:Y:S02]  /*1470*/  CS2R R42, SRZ ;  /* 0x00000000002a7805 */ /* 0x000fe4000001ff00 */
[----:B------:R-:W-:Y:S02]  /*1480*/  CS2R R44, SRZ ;  /* 0x00000000002c7805 */ /* 0x000fe4000001ff00 */
[----:B------:R-:W-:-:S02]  /*1490*/  CS2R R46, SRZ ;  /* 0x00000000002e7805 */ /* 0x000fc4000001ff00 */
[----:B------:R-:W-:Y:S02]  /*14a0*/  CS2R R48, SRZ ;  /* 0x0000000000307805 */ /* 0x000fe4000001ff00 */
[----:B------:R-:W-:Y:S02]  /*14b0*/  CS2R R50, SRZ ;  /* 0x0000000000327805 */ /* 0x000fe4000001ff00 */
[----:B------:R-:W-:Y:S02]  /*14c0*/  CS2R R52, SRZ ;  /* 0x0000000000347805 */ /* 0x000fe4000001ff00 */
[----:B------:R-:W-:Y:S01]  /*14d0*/  CS2R R54, SRZ ;  /* 0x0000000000367805 */ /* 0x000fe2000001ff00 */
[----:B------:R-:W-:-:S04]  /*14e0*/  ULEA.HI UR10, UR8, UR8, URZ, 0x1 ;  /* 0x00000008080a7291 */ /* 0x000fc8000f8f083f */
[----:B------:R-:W-:Y:S02]  /*14f0*/  ULOP3.LUT UR11, UR10, 0x7fffe, URZ, 0xc0, !UPT ;  /* 0x0007fffe0a0b7892 */ /* 0x000fe4000f8ec03f */
[----:B0-----:R-:W-:Y:S02]  /*1500*/  ULEA UR10, UR13, UR12, 0x18 ;  /* 0x0000000c0d0a7291 */ /* 0x001fe4000f8ec03f */
[----:B------:R-:W-:-:S03]  /*1510*/  UIADD3 UR11, UR8, -UR11, URZ ;  /* 0x8000000b080b7290 */ /* 0x000fc6000fffe03f */
[----:B------:R-:W-:Y:S01]  /*1520*/  UMOV UR8, URZ ;  /* 0x0000003f00087c82 */ /* 0x000fe20008000000 */
[----:B------:R-:W-:-:S04]  /*1530*/  ULEA UR11, UR11, UR10, 0xd ;  /* 0x0000000a0b0b7291 */ /* 0x000fc8000f8e683f */
[----:B------:R-:W-:-:S04]  /*1540*/  UIADD3 UR11, UR11, 0x180, URZ ;  /* 0x000001800b0b7890 */ /* 0x000fc8000fffe03f */
[----:B------:R-:W-:-:S04]  /*1550*/  USHF.R.U32.HI UR11, URZ, 0x4, UR11 ;  /* 0x000000043f0b7899 */ /* 0x000fc8000801160b */
[----:B------:R-:W-:Y:S01]  /*1560*/  ULOP3.LUT UR11, UR11, 0x3fff, URZ, 0xc0, !UPT ;  /* 0x00003fff0b0b7892 */ /* 0x000fe2000f8ec03f */
[----:B------:R-:W-:Y:S11]  /*1570*/  @!P1 BRA `(.L_x_18) ;  /* 0x0000000400a09947 */ /* 0x000ff60003800000 */
[----:B------:R-:W-:-:S13]  /*1580*/  ISETP.NE.AND P2, PT, R81, 0x3, PT ;  /* 0x000000035100780c */ /* 0x000fda0003f45270 */
[----:B------:R-:W-:Y:S05]  /*1590*/  @!P2 BRA `(.L_x_19) ;  /* 0x000000000004a947 */ /* 0x000fea0003800000 */
[----:B------:R-:W-:Y:S01]  /*15a0*/  BPT.TRAP 0x1 ;  /* 0x000000040000795c */ /* 0x000fe20000300000 */
.L_x_19:
[----:B------:R-:W-:Y:S01]  /*15b0*/  ULEA UR6, UR5, UR10, 0x3 ;  /* 0x0000000a05067291 */ /* 0x000fe2000f8e183f */
[----:B------:R-:W-:-:S05]  /*15c0*/  IMAD.U32 R8, RZ, RZ, UR4 ;  /* 0x00000004ff087e24 */ /* 0x000fca000f8e00ff */
[----:B------:R-:W-:-:S04]  /*15d0*/  SHF.L.U32 R8, R8, 0x1f, RZ ;  /* 0x0000001f08087819 */ /* 0x000fc800000006ff */
[----:B------:R0:W1:Y:S01]  /*15e0*/  SYNCS.PHASECHK.TRANS64.TRYWAIT P1, [UR6], R8 ;  /* 0x00000008ff0075a7 */ /* 0x0000620008020146 */
[----:B------:R-:W-:Y:S05]  /*15f0*/  @!P2 BRA `(.L_x_20) ;  /* 0x000000000004a947 */ /* 0x000fea0003800000 */
[----:B------:R-:W-:Y:S01]  /*1600*/  BPT.TRAP 0x1 ;  /* 0x000000040000795c */ /* 0x000fe20000300000 */
.L_x_20:
[----:B-1----:R-:W-:Y:S05]  /*1610*/  @P1 BRA `(.L_x_21) ;  /* 0x0000000000081947 */ /* 0x002fea0003800000 */
[----:B------:R-:W1:Y:S02]  /*1620*/  SYNCS.PHASECHK.TRANS64.TRYWAIT P1, [UR6], R8 ;  /* 0x00000008ff0075a7 */ /* 0x000e640008020146 */
[----:B-1----:R-:W-:Y:S05]  /*1630*/  @!P1 BRA `(.L_x_22) ;  /* 0x0000005800289947 */ /* 0x002fea0003800000 */
.L_x_21:
[----:B------:R-:W-:Y:S01]  /*1640*/  UIADD3 UR6, UR10, 0x24180, URZ ;  /* 0x000241800a067890 */ /* 0x000fe2000fffe03f */
[----:B------:R-:W-:Y:S01]  /*1650*/  WARPGROUP.ARRIVE ;  /* 0x00000000000079c5 */ /* 0x000fe20000000000 */
[----:B------:R-:W-:Y:S01]  /*1660*/  ULOP3.LUT UR8, UR11, 0x10000, URZ, 0xfc, !UPT ;  /* 0x000100000b087892 */ /* 0x000fe2000f8efc3f */
[----:B------:R-:W-:Y:S01]  /*1670*/  CS2R R14, SRZ ;  /* 0x00000000000e7805 */ /* 0x000fe2000001ff00 */
[----:B------:R-:W-:Y:S01]  /*1680*/  USHF.R.U32.HI UR6, URZ, 0x4, UR6 ;  /* 0x000000043f067899 */ /* 0x000fe20008011606 */
[----:B------:R-:W-:Y:S01]  /*1690*/  CS2R R16, SRZ ;  /* 0x0000000000107805 */ /* 0x000fe2000001ff00 */
[----:B------:R-:W-:Y:S01]  /*16a0*/  UMOV UR13, 0x40000040 ;  /* 0x40000040000d7882 */ /* 0x000fe20000000000 */
[----:B------:R-:W-:Y:S01]  /*16b0*/  UMOV UR15, 0x40000040 ;  /* 0x40000040000f7882 */ /* 0x000fe20000000000 */
[----:B------:R-:W-:Y:S01]  /*16c0*/  ULOP3.LUT UR6, UR6, 0x3fff, URZ, 0xc0, !UPT ;  /* 0x00003fff06067892 */ /* 0x000fe2000f8ec03f */
[----:B------:R-:W-:Y:S02]  /*16d0*/  CS2R R18, SRZ ;  /* 0x0000000000127805 */ /* 0x000fe4000001ff00 */
[----:B------:R-:W-:-:S02]  /*16e0*/  CS2R R20, SRZ ;  /* 0x0000000000147805 */ /* 0x000fc4000001ff00 */
[----:B------:R-:W-:Y:S01]  /*16f0*/  CS2R R56, SRZ ;  /* 0x0000000000387805 */ /* 0x000fe2000001ff00 */
[----:B------:R-:W-:Y:S01]  /*1700*/  ULOP3.LUT UR7, UR6, 0x10000, URZ, 0xfc, !UPT ;  /* 0x0001000006077892 */ /* 0x000fe2000f8efc3f */
[----:B------:R-:W-:Y:S01]  /*1710*/  CS2R R58, SRZ ;  /* 0x00000000003a7805 */ /* 0x000fe2000001ff00 */
[----:B------:R-:W-:Y:S01]  /*1720*/  ULEA UR6, UR5, UR8, 0xa ;  /* 0x0000000805067291 */ /* 0x000fe2000f8e503f */
[----:B------:R-:W-:Y:S01]  /*1730*/  CS2R R60, SRZ ;  /* 0x00000000003c7805 */ /* 0x000fe2000001ff00 */
[----:B------:R-:W-:Y:S01]  /*1740*/  ULEA UR7, UR5, UR7, 0x9 ;  /* 0x0000000705077291 */ /* 0x000fe2000f8e483f */
[----:B------:R-:W-:Y:S02]  /*1750*/  CS2R R62, SRZ ;  /* 0x00000000003e7805 */ /* 0x000fe4000001ff00 */
[----:B------:R-:W-:Y:S02]  /*1760*/  CS2R R64, SRZ ;  /* 0x0000000000407805 */ /* 0x000fe4000001ff00 */
[----:B------:R-:W-:-:S02]  /*1770*/  CS2R R66, SRZ ;  /* 0x0000000000427805 */ /* 0x000fc4000001ff00 */
[----:B------:R-:W-:Y:S01]  /*1780*/  CS2R R68, SRZ ;  /* 0x0000000000447805 */ /* 0x000fe2000001ff00 */
[----:B------:R-:W-:Y:S01]  /*1790*/  UMOV UR12, UR6 ;  /* 0x00000006000c7c82 */ /* 0x000fe20008000000 */
[----:B------:R-:W-:Y:S01]  /*17a0*/  IMAD.MOV.U32 R70, RZ, RZ, RZ ;  /* 0x000000ffff467224 */ /* 0x000fe200078e00ff */
[----:B------:R-:W-:Y:S01]  /*17b0*/  UMOV UR14, UR7 ;  /* 0x00000007000e7c82 */ /* 0x000fe20008000000 */
[----:B------:R-:W-:Y:S01]  /*17c0*/  CS2R R72, SRZ ;  /* 0x0000000000487805 */ /* 0x000fe2000001ff00 */
[----:B------:R-:W-:Y:S01]  /*17d0*/  QGMMA.64x64x32.F32.E4M3.E4M3 R24, gdesc[UR12], RZ, !UPT ;  /* 0x00e000000c1879f3 */ /* 0x000fe2000c7008ff */
[----:B------:R-:W-:Y:S01]  /*17e0*/  UIADD3 UR12, UR6, 0x2, URZ ;  /* 0x00000002060c7890 */ /* 0x000fe2000fffe03f */
[----:B------:R-:W-:Y:S01]  /*17f0*/  CS2R R74, SRZ ;  /* 0x00000000004a7805 */ /* 0x000fe2000001ff00 */
[----:B------:R-:W-:Y:S01]  /*1800*/  UIADD3 UR14, UR7, 0x2, URZ ;  /* 0x00000002070e7890 */ /* 0x000fe2000fffe03f */
[----:B------:R-:W-:Y:S01]  /*1810*/  CS2R R76, SRZ ;  /* 0x00000000004c7805 */ /* 0x000fe2000001ff00 */
[----:B------:R-:W-:Y:S01]  /*1820*/  UMOV UR13, 0x40000040 ;  /* 0x40000040000d7882 */ /* 0x000fe20000000000 */
[----:B------:R-:W-:Y:S01]  /*1830*/  UMOV UR15, 0x40000040 ;  /* 0x40000040000f7882 */ /* 0x000fe20000000000 */
[----:B------:R-:W-:Y:S01]  /*1840*/  CS2R R78, SRZ ;  /* 0x00000000004e7805 */ /* 0x000fe2000001ff00 */
[----:B------:R-:W-:-:S04]  /*1850*/  IMAD.MOV.U32 R80, RZ, RZ, RZ ;  /* 0x000000ffff507224 */ /* 0x000fc800078e00ff */
[----:B------:R-:W-:Y:S01]  /*1860*/  QGMMA.64x64x32.F32.E4M3.E4M3 R24, gdesc[UR12], R24 ;  /* 0x00e000000c1879f3 */ /* 0x000fe20008700818 */
[----:B------:R-:W-:Y:S02]  /*1870*/  UIADD3 UR12, UR6, 0x4, URZ ;  /* 0x00000004060c7890 */ /* 0x000fe4000fffe03f */
[----:B------:R-:W-:Y:S01]  /*1880*/  UIADD3 UR14, UR7, 0x4, URZ ;  /* 0x00000004070e7890 */ /* 0x000fe2000fffe03f */
[----:B------:R-:W-:Y:S01]  /*1890*/  UMOV UR13, 0x40000040 ;  /* 0x40000040000d7882 */ /* 0x000fe20000000000 */
[----:B------:R-:W-:-:S07]  /*18a0*/  UMOV UR15, 0x40000040 ;  /* 0x40000040000f7882 */ /* 0x000fce0000000000 */
[----:B------:R-:W-:Y:S01]  /*18b0*/  QGMMA.64x64x32.F32.E4M3.E4M3 R24, gdesc[UR12], R24 ;  /* 0x00e000000c1879f3 */ /* 0x000fe20008700818 */
[----:B------:R-:W-:Y:S02]  /*18c0*/  UIADD3 UR14, UR7, 0x6, URZ ;  /* 0x00000006070e7890 */ /* 0x000fe4000fffe03f */
[----:B------:R-:W-:Y:S01]  /*18d0*/  UIADD3 UR12, UR6, 0x6, URZ ;  /* 0x00000006060c7890 */ /* 0x000fe2000fffe03f */
[----:B------:R-:W-:Y:S01]  /*18e0*/  ULDC UR7, c[0x0][0x50c] ;  /* 0x0001430000077ab9 */ /* 0x000fe20000000800 */
[----:B------:R-:W-:Y:S01]  /*18f0*/  UMOV UR13, 0x40000040 ;  /* 0x40000040000d7882 */ /* 0x000fe20000000000 */
[----:B------:R-:W-:Y:S01]  /*1900*/  UISETP.NE.AND UP0, UPT, UR7, 0x4, UPT ;  /* 0x000000040700788c */ /* 0x000fe2000bf05270 */
[----:B------:R-:W-:Y:S01]  /*1910*/  UMOV UR15, 0x40000040 ;  /* 0x40000040000f7882 */ /* 0x000fe20000000000 */
[----:B------:R-:W-:Y:S02]  /*1920*/  UMOV UR6, 0x4 ;  /* 0x0000000400067882 */ /* 0x000fe40000000000 */
[----:B------:R-:W-:-:S06]  /*1930*/  USEL UR7, URZ, 0x1, UP0 ;  /* 0x000000013f077887 */ /* 0x000fcc0008000000 */
[----:B------:R-:W-:Y:S01]  /*1940*/  ISETP.NE.AND P1, PT, RZ, UR7, PT ;  /* 0x00000007ff007c0c */ /* 0x000fe2000bf25270 */
[----:B------:R-:W-:-:S12]  /*1950*/  QGMMA.64x64x32.F32.E4M3.E4M3 R24, gdesc[UR12], R24, gsb0 ;  /* 0x00e000000c1879f3 */ /* 0x000fd80008000818 */
[----:B------:R-:W-:Y:S05]  /*1960*/  @!P1 BRA `(.L_x_23) ;  /* 0x0000000000889947 */ /* 0x000fea0003800000 */
[----:B------:R-:W-:Y:S02]  /*1970*/  WARPGROUP.DEPBAR.LE gsb0, 0x0 ;  /* 0x00008000000079c5 */ /* 0x000fe40000010000 */
[----:B------:R-:W-:-:S01]  /*1980*/  FADD R79, RZ, R24 ;  /* 0x00000018ff4f7221 */ /* 0x000fc20000000000 */
[----:B------:R-:W-:Y:S01]  /*1990*/  FADD R80, RZ, R25 ;  /* 0x00000019ff507221 */ /* 0x000fe20000000000 */
        /* <DEDUP_REMOVED lines=30> */
[----:B------:R-:W-:-:S06]  /*1b80*/  UMOV UR6, URZ ;  /* 0x0000003f00067c82 */ /* 0x000fcc0008000000 */
.L_x_23:
[----:B------:R-:W-:-:S04]  /*1b90*/  UIADD3 UR18, UR5, 0x1, URZ ;  /* 0x0000000105127890 */ /* 0x000fc8000fffe03f */
[----:B------:R-:W-:-:S04]  /*1ba0*/  UISETP.NE.AND UP0, UPT, UR18, 0x9, UPT ;  /* 0x000000091200788c */ /* 0x000fc8000bf05270 */
[----:B------:R-:W-:Y:S02]  /*1bb0*/  USEL UR8, URZ, 0x1, UP0 ;  /* 0x000000013f087887 */ /* 0x000fe40008000000 */
[----:B------:R-:W-:Y:S02]  /*1bc0*/  USEL UR18, UR18, URZ, UP0 ;  /* 0x0000003f12127287 */ /* 0x000fe40008000000 */
[----:B------:R-:W-:-:S06]  /*1bd0*/  ULOP3.LUT UR8, UR4, UR8, URZ, 0x3c, !UPT ;  /* 0x0000000804087292 */ /* 0x000fcc000f8e3c3f */
[----:B------:R-:W-:Y:S01]  /*1be0*/  IMAD.U32 R22, RZ, RZ, UR8 ;  /* 0x00000008ff167e24 */ /* 0x000fe2000f8e00ff */
[----:B------:R-:W-:-:S06]  /*1bf0*/  UMOV UR8, 0x1 ;  /* 0x0000000100087882 */ /* 0x000fcc0000000000 */
.L_x_18:
[----:B------:R-:W-:-:S04]  /*1c00*/  UISETP.LT.AND UP0, UPT, UR9, 0x1, UPT ;  /* 0x000000010900788c */ /* 0x000fc8000bf01270 */
[----:B------:R-:W-:-:S04]  /*1c10*/  USEL UR12, UR9, 0x1, UP0 ;  /* 0x00000001090c7887 */ /* 0x000fc80008000000 */
[----:B------:R-:W-:-:S04]  /*1c20*/  UIADD3 UR12, UR9, -UR12, URZ ;  /* 0x8000000c090c7290 */ /* 0x000fc8000fffe03f */
[----:B------:R-:W-:-:S06]  /*1c30*/  UISETP.GE.AND UP0, UPT, UR12, 0x1, UPT ;  /* 0x000000010c00788c */ /* 0x000fcc000bf06270 */
[----:B------:R-:W-:-:S13]  /*1c40*/  PLOP3.LUT P1, PT, PT, PT, UP0, 0x80, 0x0 ;  /* 0x000000000000781c */ /* 0x000fda0003f2f008 */
[----:B------:R-:W-:Y:S05]  /*1c50*/  @!P1 BRA `(.L_x_24) ;  /* 0x0000000400b49947 */ /* 0x000fea0003800000 */
[----:B01----:R-:W-:Y:S01]  /*1c60*/  IMAD.U32 R8, RZ, RZ, UR12 ;  /* 0x0000000cff087e24 */ /* 0x003fe2000f8e00ff */
[----:B------:R-:W-:Y:S01]  /*1c70*/  ULDC UR19, c[0x0][0x50c] ;  /* 0x0001430000137ab9 */ /* 0x000fe20000000800 */
[----:B------:R-:W-:-:S07]  /*1c80*/  IMAD.U32 R9, RZ, RZ, UR5 ;  /* 0x00000005ff097e24 */ /* 0x000fce000f8e00ff */
.L_x_32:
[----:B------:R-:W-:-:S13]  /*1c90*/  ISETP.NE.AND P2, PT, R81, 0x3, PT ;  /* 0x000000035100780c */ /* 0x000fda0003f45270 */
[----:B0-----:R-:W-:Y:S05]  /*1ca0*/  @!P2 BRA `(.L_x_25) ;  /* 0x000000000004a947 */ /* 0x001fea0003800000 */
[----:B------:R-:W-:Y:S01]  /*1cb0*/  BPT.TRAP 0x1 ;  /* 0x000000040000795c */ /* 0x000fe20000300000 */
.L_x_25:
[----:B------:R-:W0:Y:S01]  /*1cc0*/  S2UR UR12, SR_CgaCtaId ;  /* 0x00000000000c79c3 */ /* 0x000e220000008800 */
[----:B------:R-:W-:Y:S01]  /*1cd0*/  UMOV UR10, 0x400 ;  /* 0x00000400000a7882 */ /* 0x000fe20000000000 */
[----:B------:R-:W-:Y:S01]  /*1ce0*/  SHF.L.U32 R10, R22, 0x1f, RZ ;  /* 0x0000001f160a7819 */ /* 0x000fe200000006ff */
[----:B0-----:R-:W-:-:S04]  /*1cf0*/  ULEA UR10, UR12, UR10, 0x18 ;  /* 0x0000000a0c0a7291 */ /* 0x001fc8000f8ec03f */
[----:B------:R-:W-:-:S09]  /*1d00*/  ULEA UR12, UR18, UR10, 0x3 ;  /* 0x0000000a120c7291 */ /* 0x000fd2000f8e183f */
[----:B------:R0:W1:Y:S01]  /*1d10*/  SYNCS.PHASECHK.TRANS64.TRYWAIT P1, [UR12], R10 ;  /* 0x0000000aff0075a7 */ /* 0x000062000802014c */
[----:B------:R-:W-:Y:S05]  /*1d20*/  @!P2 BRA `(.L_x_26) ;  /* 0x000000000004a947 */ /* 0x000fea0003800000 */
[----:B------:R-:W-:Y:S01]  /*1d30*/  BPT.TRAP 0x1 ;  /* 0x000000040000795c */ /* 0x000fe20000300000 */
.L_x_26:
[----:B-1----:R-:W-:Y:S05]  /*1d40*/  @P1 BRA `(.L_x_27) ;  /* 0x0000000000081947 */ /* 0x002fea0003800000 */
[----:B------:R-:W1:Y:S02]  /*1d50*/  SYNCS.PHASECHK.TRANS64.TRYWAIT P1, [UR12], R10 ;  /* 0x0000000aff0075a7 */ /* 0x000e64000802014c */
[----:B-1----:R-:W-:Y:S05]  /*1d60*/  @!P1 BRA `(.L_x_28) ;  /* 0x0000005000749947 */ /* 0x002fea0003800000 */
.L_x_27:
[----:B------:R-:W-:Y:S01]  /*1d70*/  UIADD3 UR12, UR10, 0x24180, URZ ;  /* 0x000241800a0c7890 */ /* 0x000fe2000fffe03f */
[----:B------:R-:W-:Y:S01]  /*1d80*/  WARPGROUP.ARRIVE ;  /* 0x00000000000079c5 */ /* 0x000fe20000000000 */
[----:B------:R-:W-:Y:S02]  /*1d90*/  UISETP.NE.AND UP0, UPT, UR7, URZ, UPT ;  /* 0x0000003f0700728c */ /* 0x000fe4000bf05270 */
[----:B------:R-:W-:Y:S02]  /*1da0*/  USHF.R.U32.HI UR12, URZ, 0x4, UR12 ;  /* 0x000000043f0c7899 */ /* 0x000fe4000801160c */
[----:B------:R-:W-:Y:S02]  /*1db0*/  USEL UR8, UR8, URZ, !UP0 ;  /* 0x0000003f08087287 */ /* 0x000fe4000c000000 */
[----:B------:R-:W-:Y:S02]  /*1dc0*/  ULOP3.LUT UR12, UR12, 0x3fff, URZ, 0xc0, !UPT ;  /* 0x00003fff0c0c7892 */ /* 0x000fe4000f8ec03f */
[----:B------:R-:W-:-:S02]  /*1dd0*/  UISETP.NE.U32.AND UP0, UPT, UR8, URZ, UPT ;  /* 0x0000003f0800728c */ /* 0x000fc4000bf05070 */
[----:B------:R-:W-:Y:S02]  /*1de0*/  ULOP3.LUT UR7, UR11, 0x10000, URZ, 0xfc, !UPT ;  /* 0x000100000b077892 */ /* 0x000fe4000f8efc3f */
[----:B------:R-:W-:Y:S02]  /*1df0*/  ULOP3.LUT UR8, UR12, 0x10000, URZ, 0xfc, !UPT ;  /* 0x000100000c087892 */ /* 0x000fe4000f8efc3f */
[----:B------:R-:W-:Y:S02]  /*1e00*/  ULEA UR7, UR18, UR7, 0xa ;  /* 0x0000000712077291 */ /* 0x000fe4000f8e503f */
[----:B------:R-:W-:Y:S01]  /*1e10*/  ULEA UR8, UR18, UR8, 0x9 ;  /* 0x0000000812087291 */ /* 0x000fe2000f8e483f */
[----:B------:R-:W-:Y:S01]  /*1e20*/  UMOV UR13, 0x40000040 ;  /* 0x40000040000d7882 */ /* 0x000fe20000000000 */
[----:B------:R-:W-:Y:S01]  /*1e30*/  UMOV UR15, 0x40000040 ;  /* 0x40000040000f7882 */ /* 0x000fe20000000000 */
[----:B------:R-:W-:Y:S02]  /*1e40*/  UIADD3 UR6, UR6, 0x4, URZ ;  /* 0x0000000406067890 */ /* 0x000fe4000fffe03f */
[----:B------:R-:W-:-:S02]  /*1e50*/  UMOV UR12, UR7 ;  /* 0x00000007000c7c82 */ /* 0x000fc40008000000 */
[----:B------:R-:W-:Y:S02]  /*1e60*/  UMOV UR14, UR8 ;  /* 0x00000008000e7c82 */ /* 0x000fe40008000000 */
[----:B------:R-:W-:Y:S01]  /*1e70*/  QGMMA.64x64x32.F32.E4M3.E4M3 R24, gdesc[UR12], R24, UP0 ;  /* 0x00e000000c1879f3 */ /* 0x000fe2000bf00818 */
[----:B------:R-:W-:Y:S02]  /*1e80*/  UIADD3 UR12, UR7, 0x2, URZ ;  /* 0x00000002070c7890 */ /* 0x000fe4000fffe03f */
[----:B------:R-:W-:Y:S01]  /*1e90*/  UIADD3 UR14, UR8, 0x2, URZ ;  /* 0x00000002080e7890 */ /* 0x000fe2000fffe03f */
[----:B------:R-:W-:Y:S01]  /*1ea0*/  UMOV UR13, 0x40000040 ;  /* 0x40000040000d7882 */ /* 0x000fe20000000000 */
[----:B------:R-:W-:Y:S01]  /*1eb0*/  UMOV UR15, 0x40000040 ;  /* 0x40000040000f7882 */ /* 0x000fe20000000000 */
[----:B------:R-:W-:-:S06]  /*1ec0*/  UISETP.NE.AND UP0, UPT, UR6, UR19, UPT ;  /* 0x000000130600728c */ /* 0x000fcc000bf05270 */
        /* <DEDUP_REMOVED lines=8> */
[----:B------:R-:W-:Y:S01]  /*1f50*/  UMOV UR13, 0x40000040 ;  /* 0x40000040000d7882 */ /* 0x000fe20000000000 */
[----:B------:R-:W-:Y:S01]  /*1f60*/  UMOV UR15, 0x40000040 ;  /* 0x40000040000f7882 */ /* 0x000fe20000000000 */
[----:B------:R-:W-:-:S06]  /*1f70*/  USEL UR7, URZ, 0x1, UP0 ;  /* 0x000000013f077887 */ /* 0x000fcc0008000000 */
[----:B------:R-:W-:Y:S01]  /*1f80*/  ISETP.NE.AND P1, PT, RZ, UR7, PT ;  /* 0x00000007ff007c0c */ /* 0x000fe2000bf25270 */
[----:B------:R-:W-:Y:S03]  /*1f90*/  QGMMA.64x64x32.F32.E4M3.E4M3 R24, gdesc[UR12], R24, gsb0 ;  /* 0x00e000000c1879f3 */ /* 0x000fe60008000818 */
[----:B------:R-:W-:-:S09]  /*1fa0*/  WARPGROUP.DEPBAR.LE gsb0, 0x1 ;  /* 0x00008000000079c5 */ /* 0x000fd20000010100 */
[----:B------:R-:W-:Y:S05]  /*1fb0*/  @!P1 BRA `(.L_x_29) ;  /* 0x0000000000889947 */ /* 0x000fea0003800000 */
[----:B------:R-:W-:Y:S02]  /*1fc0*/  WARPGROUP.DEPBAR.LE gsb0, 0x0 ;  /* 0x00008000000079c5 */ /* 0x000fe40000010000 */
[----:B------:R-:W-:-:S01]  /*1fd0*/  FADD R79, R24, R79 ;  /* 0x0000004f184f7221 */ /* 0x000fc20000000000 */
[----:B------:R-:W-:Y:S01]  /*1fe0*/  FADD R80, R25, R80 ;  /* 0x0000005019507221 */ /* 0x000fe20000000000 */
        /* <DEDUP_REMOVED lines=30> */
[----:B------:R-:W-:-:S06]  /*21d0*/  UMOV UR6, URZ ;  /* 0x0000003f00067c82 */ /* 0x000fcc0008000000 */
.L_x_29:
[----:B------:R-:W-:Y:S05]  /*21e0*/  @!P2 BRA `(.L_x_30) ;  /* 0x000000000004a947 */ /* 0x000fea0003800000 */
[----:B------:R-:W-:Y:S01]  /*21f0*/  BPT.TRAP 0x1 ;  /* 0x000000040000795c */ /* 0x000fe20000300000 */
.L_x_30:
[----:B01----:R-:W-:Y:S02]  /*2200*/  @P0 LEA R10, R9, UR10, 0x3 ;  /* 0x0000000a090a0c11 */ /* 0x003fe4000f8e18ff */
[----:B------:R-:W-:-:S03]  /*2210*/  ISETP.GT.U32.AND P1, PT, R2, 0x1, PT ;  /* 0x000000010200780c */ /* 0x000fc60003f24070 */
[----:B------:R-:W-:-:S05]  /*2220*/  @P0 VIADD R13, R10, 0x48 ;  /* 0x000000480a0d0836 */ /* 0x000fca0000000000 */
[----:B------:R-:W-:-:S04]  /*2230*/  @P0 PRMT R13, R6, 0x654, R13 ;  /* 0x00000654060d0816 */ /* 0x000fc8000000000d */
[----:B------:R0:W-:Y:S01]  /*2240*/  @P0 SYNCS.ARRIVE.TRANS64.RED.A1T0 RZ, [R13+URZ], RZ ;  /* 0x000000ff0dff09a7 */ /* 0x0001e2000810043f */
[----:B------:R-:W-:Y:S05]  /*2250*/  @P1 BRA `(.L_x_31) ;  /* 0x0000000000041947 */ /* 0x000fea0003800000 */
[----:B------:R-:W-:Y:S01]  /*2260*/  BPT.TRAP 0x1 ;  /* 0x000000040000795c */ /* 0x000fe20000300000 */
.L_x_31:
[----:B------:R-:W-:Y:S01]  /*2270*/  UIADD3 UR18, UR18, 0x1, URZ ;  /* 0x0000000112127890 */ /* 0x000fe2000fffe03f */
[C---:B------:R-:W-:Y:S01]  /*2280*/  ISETP.GT.AND P2, PT, R8.reuse, 0x1, PT ;  /* 0x000000010800780c */ /* 0x040fe20003f44270 */
[----:B------:R-:W-:Y:S02]  /*2290*/  VIADD R9, R9, 0x1 ;  /* 0x0000000109097836 */ /* 0x000fe40000000000 */
[----:B------:R-:W-:Y:S01]  /*22a0*/  UISETP.NE.AND UP0, UPT, UR18, 0x9, UPT ;  /* 0x000000091200788c */ /* 0x000fe2000bf05270 */
[----:B------:R-:W-:Y:S02]  /*22b0*/  VIADD R8, R8, 0xffffffff ;  /* 0xffffffff08087836 */ /* 0x000fe40000000000 */
[C---:B------:R-:W-:Y:S01]  /*22c0*/  ISETP.NE.AND P1, PT, R9.reuse, 0x9, PT ;  /* 0x000000090900780c */ /* 0x040fe20003f25270 */
[----:B------:R-:W-:Y:S02]  /*22d0*/  USEL UR8, URZ, 0x1, UP0 ;  /* 0x000000013f087887 */ /* 0x000fe40008000000 */
[----:B------:R-:W-:Y:S01]  /*22e0*/  USEL UR18, UR18, URZ, UP0 ;  /* 0x0000003f12127287 */ /* 0x000fe20008000000 */
[----:B------:R-:W-:-:S03]  /*22f0*/  SEL R9, R9, RZ, P1 ;  /* 0x000000ff09097207 */ /* 0x000fc60000800000 */
[----:B------:R-:W-:Y:S01]  /*2300*/  LOP3.LUT R22, R22, UR8, RZ, 0x3c, !PT ;  /* 0x0000000816167c12 */ /* 0x000fe2000f8e3cff */
[----:B------:R-:W-:Y:S01]  /*2310*/  UMOV UR8, 0x1 ;  /* 0x0000000100087882 */ /* 0x000fe20000000000 */
[----:B------:R-:W-:Y:S06]  /*2320*/  @P2 BRA `(.L_x_32) ;  /* 0xfffffff800582947 */ /* 0x000fec000383ffff */
.L_x_24:
[----:B------:R-:W-:Y:S01]  /*2330*/  UISETP.NE.AND UP0, UPT, UR6, URZ, UPT ;  /* 0x0000003f0600728c */ /* 0x000fe2000bf05270 */
[----:B01----:R-:W0:Y:S03]  /*2340*/  LDC R8, c[0x0][0x28c] ;  /* 0x0000a300ff087b82 */ /* 0x003e260000000800 */
[----:B------:R-:W-:-:S06]  /*2350*/  USEL UR6, URZ, 0x1, !UP0 ;  /* 0x000000013f067887 */ /* 0x000fcc000c000000 */
[----:B------:R-:W-:Y:S02]  /*2360*/  ISETP.NE.AND P1, PT, RZ, UR6, PT ;  /* 0x00000006ff007c0c */ /* 0x000fe4000bf25270 */
[----:B0-----:R-:W-:-:S11]  /*2370*/  ISETP.GE.AND P2, PT, R8, 0x1, PT ;  /* 0x000000010800780c */ /* 0x001fd60003f46270 */
[----:B------:R-:W-:Y:S05]  /*2380*/  @!P1 BRA `(.L_x_33) ;  /* 0x0000000000849947 */ /* 0x000fea0003800000 */
[----:B------:R-:W-:Y:S02]  /*2390*/  WARPGROUP.DEPBAR.LE gsb0, 0x0 ;  /* 0x00008000000079c5 */ /* 0x000fe40000010000 */
[----:B------:R-:W-:Y:S01]  /*23a0*/  FADD R79, R24, R79 ;  /* 0x0000004f184f7221 */ /* 0x000fe20000000000 */
        /* <DEDUP_REMOVED lines=30> */
[----:B------:R-:W-:-:S07]  /*2590*/  FADD R14, R14, R55 ;  /* 0x000000370e0e7221 */ /* 0x000fce0000000000 */
.L_x_33:
[----:B------:R-:W-:Y:S02]  /*25a0*/  WARPGROUP.DEPBAR.LE gsb0, 0x0 ;  /* 0x00008000000079c5 */ /* 0x000fe40000010000 */
[----:B------:R-:W-:Y:S05]  /*25b0*/  @!P2 BRA `(.L_x_34) ;  /* 0x000000000050a947 */ /* 0x000fea0003800000 */
[----:B------:R-:W-:-:S13]  /*25c0*/  ISETP.NE.AND P1, PT, R81, 0x3, PT ;  /* 0x000000035100780c */ /* 0x000fda0003f25270 */
[----:B------:R-:W-:Y:S05]  /*25d0*/  @!P1 BRA `(.L_x_35) ;  /* 0x0000000000049947 */ /* 0x000fea0003800000 */
[----:B------:R-:W-:Y:S01]  /*25e0*/  BPT.TRAP 0x1 ;  /* 0x000000040000795c */ /* 0x000fe20000300000 */
.L_x_35:
[----:B------:R-:W-:Y:S01]  /*25f0*/  BSSY B0, `(.L_x_36) ;  /* 0x000000e000007945 */ /* 0x000fe20003800000 */
[----:B------:R-:W-:-:S03]  /*2600*/  ISETP.GT.U32.AND P1, PT, R2, 0x1, PT ;  /* 0x000000010200780c */ /* 0x000fc60003f24070 */
[----:B------:R-:W-:Y:S10]  /*2610*/  @!P0 BRA `(.L_x_37) ;  /* 0x00000000002c8947 */ /* 0x000ff40003800000 */
[----:B------:R-:W-:-:S04]  /*2620*/  UISETP.LT.AND UP0, UPT, UR9, 0x1, UPT ;  /* 0x000000010900788c */ /* 0x000fc8000bf01270 */
[----:B------:R-:W-:-:S04]  /*2630*/  USEL UR8, UR9, 0x1, UP0 ;  /* 0x0000000109087887 */ /* 0x000fc80008000000 */
[----:B------:R-:W-:-:S04]  /*2640*/  UIADD3 UR8, UR5, UR9, -UR8 ;  /* 0x0000000905087290 */ /* 0x000fc8000fffe808 */
[----:B------:R-:W-:-:S04]  /*2650*/  UIMAD.WIDE.U32 UR6, UR8, 0x38e38e39, URZ ;  /* 0x38e38e39080678a5 */ /* 0x000fc8000f8e003f */
[----:B------:R-:W-:-:S04]  /*2660*/  USHF.R.U32.HI UR6, URZ, 0x1, UR7 ;  /* 0x000000013f067899 */ /* 0x000fc80008011607 */
[----:B------:R-:W-:-:S04]  /*2670*/  UIMAD UR8, UR6, -0x9, UR8 ;  /* 0xfffffff7060878a4 */ /* 0x000fc8000f8e0208 */
[----:B------:R-:W-:-:S04]  /*2680*/  ULEA UR8, UR8, UR10, 0x3 ;  /* 0x0000000a08087291 */ /* 0x000fc8000f8e183f */
[----:B------:R-:W-:-:S06]  /*2690*/  UIADD3 UR8, UR8, 0x48, URZ ;  /* 0x0000004808087890 */ /* 0x000fcc000fffe03f */
[----:B------:R-:W-:-:S05]  /*26a0*/  IMAD.U32 R9, RZ, RZ, UR8 ;  /* 0x00000008ff097e24 */ /* 0x000fca000f8e00ff */
[----:B------:R-:W-:-:S04]  /*26b0*/  PRMT R8, R6, 0x654, R9 ;  /* 0x0000065406087816 */ /* 0x000fc80000000009 */
[----:B------:R0:W-:Y:S03]  /*26c0*/  SYNCS.ARRIVE.TRANS64.RED.A1T0 RZ, [R8+URZ], RZ ;  /* 0x000000ff08ff79a7 */ /* 0x0001e6000810043f */
.L_x_37:
[----:B------:R-:W-:Y:S05]  /*26d0*/  BSYNC B0 ;  /* 0x0000000000007941 */ /* 0x000fea0003800000 */
.L_x_36:
[----:B------:R-:W-:Y:S05]  /*26e0*/  @P1 BRA `(.L_x_34) ;  /* 0x0000000000041947 */ /* 0x000fea0003800000 */
[----:B------:R-:W-:Y:S01]  /*26f0*/  BPT.TRAP 0x1 ;  /* 0x000000040000795c */ /* 0x000fe20000300000 */
.L_x_34:
[----:B------:R-:W1:Y:S01]  /*2700*/  LDC R22, c[0x0][0x288] ;  /* 0x0000a200ff167b82 */ /* 0x000e620000000800 */
[--C-:B0-----:R-:W-:Y:S01]  /*2710*/  SHF.R.U32.HI R8, RZ, 0x2, R0.reuse ;  /* 0x00000002ff087819 */ /* 0x101fe20000011600 */
[----:B------:R-:W-:Y:S01]  /*2720*/  IMAD.SHL.U32 R27, R12, 0x40, RZ ;  /* 0x000000400c1b7824 */ /* 0x000fe200078e00ff */
[----:B------:R-:W-:Y:S01]  /*2730*/  SHF.R.U32.HI R13, RZ, 0x7, R0 ;  /* 0x00000007ff0d7819 */ /* 0x000fe20000011600 */
[----:B------:R-:W-:Y:S01]  /*2740*/  UIADD3 UR5, UR9, UR5, URZ ;  /* 0x0000000509057290 */ /* 0x000fe2000fffe03f */
[----:B------:R-:W-:Y:S01]  /*2750*/  LOP3.LUT R9, R8, 0x7, RZ, 0xc0, !PT ;  /* 0x0000000708097812 */ /* 0x000fe200078ec0ff */
[C---:B------:R-:W-:Y:S01]  /*2760*/  IMAD.SHL.U32 R12, R0.reuse, 0x2, RZ ;  /* 0x00000002000c7824 */ /* 0x040fe200078e00ff */
[----:B------:R-:W-:Y:S01]  /*2770*/  LOP3.LUT R8, R13, 0x1, RZ, 0xc0, !PT ;  /* 0x000000010d087812 */ /* 0x000fe200078ec0ff */
[----:B------:R-:W-:Y:S01]  /*2780*/  UISETP.GT.U32.AND UP0, UPT, UR5, 0x8, UPT ;  /* 0x000000080500788c */ /* 0x000fe2000bf04070 */
[C---:B------:R-:W-:Y:S01]  /*2790*/  LOP3.LUT R13, R0.reuse, 0x3, RZ, 0xc0, !PT ;  /* 0x00000003000d7812 */ /* 0x040fe200078ec0ff */
[----:B------:R-:W-:Y:S01]  /*27a0*/  ULDC UR12, c[0x0][0x284] ;  /* 0x0000a100000c7ab9 */ /* 0x000fe20000000800 */
[----:B------:R-:W-:Y:S01]  /*27b0*/  LOP3.LUT R10, R0, 0x60, RZ, 0xc0, !PT ;  /* 0x00000060000a7812 */ /* 0x000fe200078ec0ff */
[----:B------:R-:W-:Y:S01]  /*27c0*/  UISETP.LT.U32.AND UP0, UPT, UR9, 0x9, UP0 ;  /* 0x000000090900788c */ /* 0x000fe20008701070 */
[----:B------:R-:W-:Y:S01]  /*27d0*/  SHF.R.S32.HI R30, RZ, 0x1f, R71 ;  /* 0x0000001fff1e7819 */ /* 0x000fe20000011447 */
[----:B------:R-:W-:Y:S01]  /*27e0*/  UISETP.GE.U32.AND UP1, UPT, UR9, 0x9, UPT ;  /* 0x000000090900788c */ /* 0x000fe2000bf26070 */
[----:B------:R-:W-:Y:S01]  /*27f0*/  SHF.R.U32.HI R10, RZ, 0x1, R10 ;  /* 0x00000001ff0a7819 */ /* 0x000fe2000001160a */
[----:B------:R-:W-:Y:S01]  /*2800*/  ULDC.64 UR10, c[0x0][0x5d0] ;  /* 0x00017400000a7ab9 */ /* 0x000fe20000000a00 */
[----:B------:R-:W-:Y:S01]  /*2810*/  LOP3.LUT R12, R27, 0x6, R12, 0xf8, !PT ;  /* 0x000000061b0c7812 */ /* 0x000fe200078ef80c */
[----:B------:R-:W-:Y:S01]  /*2820*/  UIMAD.WIDE.U32 UR6, UR5, 0x38e38e39, URZ ;  /* 0x38e38e39050678a5 */ /* 0x000fe2000f8e003f */
[--C-:B------:R-:W-:Y:S01]  /*2830*/  IADD3 R25, RZ, -R10, -R9.reuse ;  /* 0x8000000aff197210 */ /* 0x100fe20007ffe809 */
[----:B------:R-:W-:Y:S01]  /*2840*/  USEL UR8, URZ, 0x1, !UP0 ;  /* 0x000000013f087887 */ /* 0x000fe2000c000000 */
[----:B------:R-:W-:Y:S01]  /*2850*/  IMAD.SHL.U32 R24, R8, 0x40, RZ ;  /* 0x0000004008187824 */ /* 0x000fe200078e00ff */
[----:B------:R-:W-:Y:S01]  /*2860*/  USHF.R.U32.HI UR6, URZ, 0x1, UR7 ;  /* 0x000000013f067899 */ /* 0x000fe20008011607 */
[----:B------:R-:W-:Y:S01]  /*2870*/  IMAD.WIDE R28, R11, 0x80, RZ ;  /* 0x000000800b1c7825 */ /* 0x000fe200078e02ff */
[----:B-1----:R-:W-:Y:S01]  /*2880*/  ISETP.GE.AND P1, PT, R27, R22, PT ;  /* 0x000000161b00720c */ /* 0x002fe20003f26270 */
[----:B------:R-:W-:Y:S01]  /*2890*/  ULOP3.LUT UR4, UR4, UR8, URZ, 0x3c, !UPT ;  /* 0x0000000804047292 */ /* 0x000fe2000f8e3c3f */
[----:B------:R-:W-:Y:S01]  /*28a0*/  LOP3.LUT R23, R24, 0x40, R9, 0xe2, !PT ;  /* 0x0000004018177812 */ /* 0x000fe200078ee209 */
[----:B------:R-:W-:Y:S01]  /*28b0*/  IMAD R26, R13, -0x2, R22 ;  /* 0xfffffffe0d1a7824 */ /* 0x000fe200078e0216 */
[----:B------:R-:W-:Y:S01]  /*28c0*/  SHF.R.S32.HI R13, RZ, 0x1f, R12 ;  /* 0x0000001fff0d7819 */ /* 0x000fe2000001140c */
[----:B------:R-:W-:Y:S01]  /*28d0*/  IMAD.SHL.U32 R22, R11, 0x80, RZ ;  /* 0x000000800b167824 */ /* 0x000fe200078e00ff */
[----:B------:R-:W-:Y:S01]  /*28e0*/  UIMAD UR5, UR6, -0x9, UR5 ;  /* 0xfffffff7060578a4 */ /* 0x000fe2000f8e0205 */
[----:B------:R-:W-:Y:S01]  /*28f0*/  IMAD R25, R8, -0x40, R25 ;  /* 0xffffffc008197824 */ /* 0x000fe200078e0219 */
[----:B------:R-:W-:Y:S01]  /*2900*/  @UP1 ULOP3.LUT UR4, UR4, 0x1, UR6, 0x78, !UPT ;  /* 0x0000000104041892 */ /* 0x000fe2000f8e7806 */
[----:B------:R-:W-:Y:S01]  /*2910*/  IMAD R8, R30, UR10, RZ ;  /* 0x0000000a1e087c24 */ /* 0x000fe2000f8e02ff */
[----:B------:R-:W-:Y:S01]  /*2920*/  ISETP.GE.OR P1, PT, R22, UR12, P1 ;  /* 0x0000000c16007c0c */ /* 0x000fe20008f26670 */
[----:B------:R-:W-:Y:S01]  /*2930*/  IMAD.IADD R26, R26, 0x1, -R27 ;  /* 0x000000011a1a7824 */ /* 0x000fe200078e0a1b */
[----:B------:R-:W-:Y:S01]  /*2940*/  IADD3 R25, -R22, UR12, R25 ;  /* 0x0000000c16197c10 */ /* 0x000fe2000fffe119 */
[C---:B------:R-:W-:Y:S01]  /*2950*/  IMAD R11, R71.reuse, UR11, R8 ;  /* 0x0000000b470b7c24 */ /* 0x040fe2000f8e0208 */
[----:B------:R-:W-:Y:S01]  /*2960*/  LOP3.LUT R31, R28, R23, R10, 0xfe, !PT ;  /* 0x000000171c1f7212 */ /* 0x000fe200078efe0a */
[----:B------:R-:W-:-:S04]  /*2970*/  IMAD.WIDE.U32 R8, R71, UR10, R12 ;  /* 0x0000000a47087c25 */ /* 0x000fc8000f8e000c */
[----:B------:R-:W-:Y:S02]  /*2980*/  IMAD.IADD R9, R9, 0x1, R11 ;  /* 0x0000000109097824 */ /* 0x000fe400078e020b */
[----:B------:R-:W-:Y:S02]  /*2990*/  IMAD.MOV.U32 R24, RZ, RZ, -0x1 ;  /* 0xffffffffff187424 */ /* 0x000fe400078e00ff */
[----:B------:R-:W-:Y:S05]  /*29a0*/  @P1 BRA `(.L_x_38) ;  /* 0x0000002400941947 */ /* 0x000fea0003800000 */
[----:B------:R-:W0:Y:S01]  /*29b0*/  LDC.64 R22, c[0x0][0x5c8] ;  /* 0x00017200ff167b82 */ /* 0x000e220000000a00 */
[----:B------:R-:W-:Y:S01]  /*29c0*/  ULDC.64 UR6, c[0x0][0x5c0] ;  /* 0x0001700000067ab9 */ /* 0x000fe20000000a00 */
[----:B------:R-:W-:Y:S01]  /*29d0*/  BSSY B0, `(.L_x_38) ;  /* 0x0000262000007945 */ /* 0x000fe20003800000 */
[-C--:B0-----:R-:W-:Y:S02]  /*29e0*/  IMAD R10, R29, R22.reuse, RZ ;  /* 0x000000161d0a7224 */ /* 0x081fe400078e02ff */
[----:B------:R-:W-:-:S04]  /*29f0*/  IMAD.WIDE.U32 R8, R31, R22, R8 ;  /* 0x000000161f087225 */ /* 0x000fc800078e0008 */
[----:B------:R-:W-:Y:S01]  /*2a00*/  IMAD R11, R31, R23, R10 ;  /* 0x000000171f0b7224 */ /* 0x000fe200078e020a */
[----:B------:R-:W-:Y:S02]  /*2a10*/  LEA R10, P1, R22, R8, 0x3 ;  /* 0x00000008160a7211 */ /* 0x000fe400078218ff */
[----:B------:R-:W-:Y:S01]  /*2a20*/  IADD3 R8, P2, R8, UR6, RZ ;  /* 0x0000000608087c10 */ /* 0x000fe2000ff5e0ff */
[----:B------:R-:W-:Y:S01]  /*2a30*/  IMAD.IADD R9, R9, 0x1, R11 ;  /* 0x0000000109097824 */ /* 0x000fe200078e020b */
[----:B------:R-:W-:-:S04]  /*2a40*/  IADD3 R10, P3, R10, UR6, RZ ;  /* 0x000000060a0a7c10 */ /* 0x000fc8000ff7e0ff */
[----:B------:R-:W-:Y:S02]  /*2a50*/  LEA.HI.X R11, R22, R9, R23, 0x3, P1 ;  /* 0x00000009160b7211 */ /* 0x000fe400008f1c17 */
[----:B---3-5:R-:W-:Y:S02]  /*2a60*/  FSETP.NEU.AND P1, PT, R7, RZ, PT ;  /* 0x000000ff0700720b */ /* 0x028fe40003f2d000 */
[----:B------:R-:W-:Y:S02]  /*2a70*/  IADD3.X R9, R9, UR7, RZ, P2, !PT ;  /* 0x0000000709097c10 */ /* 0x000fe400097fe4ff */
[----:B------:R-:W-:-:S09]  /*2a80*/  IADD3.X R11, R11, UR7, RZ, P3, !PT ;  /* 0x000000070b0b7c10 */ /* 0x000fd20009ffe4ff */
[----:B------:R-:W-:Y:S05]  /*2a90*/  @!P1 BRA `(.L_x_39) ;  /* 0x0000001c00149947 */ /* 0x000fea0003800000 */
[----:B------:R-:W-:Y:S01]  /*2aa0*/  ULDC.64 UR6, c[0x0][0x5b8] ;  /* 0x00016e0000067ab9 */ /* 0x000fe20000000a00 */
[----:B------:R-:W-:Y:S01]  /*2ab0*/  ISETP.GE.AND P2, PT, R26, 0x1, PT ;  /* 0x000000011a00780c */ /* 0x000fe20003f46270 */
[----:B------:R-:W-:Y:S01]  /*2ac0*/  IMAD R30, R30, UR6, RZ ;  /* 0x000000061e1e7c24 */ /* 0x000fe2000f8e02ff */
[----:B------:R-:W-:Y:S01]  /*2ad0*/  ULDC.64 UR10, c[0x0][0x5a8] ;  /* 0x00016a00000a7ab9 */ /* 0x000fe20000000a00 */
[----:B------:R-:W-:Y:S01]  /*2ae0*/  IMAD.WIDE.U32 R22, R71, UR6, R12 ;  /* 0x0000000647167c25 */ /* 0x000fe2000f8e000c */
[----:B------:R-:W-:Y:S01]  /*2af0*/  ISETP.LT.OR P5, PT, R25, 0x1, !P2 ;  /* 0x000000011900780c */ /* 0x000fe200057a1670 */
[----:B------:R-:W-:Y:S02]  /*2b00*/  BSSY B1, `(.L_x_40) ;  /* 0x000000c000017945 */ /* 0x000fe40003800000 */
[----:B------:R-:W-:Y:S01]  /*2b10*/  IMAD R71, R71, UR7, R30 ;  /* 0x0000000747477c24 */ /* 0x000fe2000f8e021e */
[----:B------:R-:W-:Y:S02]  /*2b20*/  ULDC.64 UR6, c[0x0][0x5b0] ;  /* 0x00016c0000067ab9 */ /* 0x000fe40000000a00 */
[----:B------:R-:W-:-:S02]  /*2b30*/  IMAD R27, R29, UR6, RZ ;  /* 0x000000061d1b7c24 */ /* 0x000fc4000f8e02ff */
[----:B------:R-:W-:Y:S02]  /*2b40*/  IMAD.IADD R23, R23, 0x1, R71 ;  /* 0x0000000117177824 */ /* 0x000fe400078e0247 */
[C---:B------:R-:W-:Y:S02]  /*2b50*/  IMAD R27, R31.reuse, UR7, R27 ;  /* 0x000000071f1b7c24 */ /* 0x040fe4000f8e021b */
[----:B------:R-:W-:-:S03]  /*2b60*/  IMAD.WIDE.U32 R12, R31, UR6, R22 ;  /* 0x000000061f0c7c25 */ /* 0x000fc6000f8e0016 */
[----:B------:R-:W-:-:S04]  /*2b70*/  IADD3 R12, P1, R12, UR10, RZ ;  /* 0x0000000a0c0c7c10 */ /* 0x000fc8000ff3e0ff */
[--C-:B------:R-:W-:Y:S02]  /*2b80*/  IADD3.X R13, R13, UR11, R27.reuse, P1, !PT ;  /* 0x0000000b0d0d7c10 */ /* 0x100fe40008ffe41b */
[----:B------:R-:W-:Y:S01]  /*2b90*/  PRMT R27, RZ, 0x7610, R27 ;  /* 0x00007610ff1b7816 */ /* 0x000fe2000000001b */
[----:B------:R-:W-:Y:S06]  /*2ba0*/  @P5 BRA `(.L_x_41) ;  /* 0x0000000000045947 */ /* 0x000fec0003800000 */
[----:B------:R0:W5:Y:S02]  /*2bb0*/  LDG.E.U8 R27, desc[UR16][R12.64] ;  /* 0x000000100c1b7981 */ /* 0x000164000c1e1100 */
.L_x_41:
[----:B------:R-:W-:Y:S05]  /*2bc0*/  BSYNC B1 ;  /* 0x0000000000017941 */ /* 0x000fea0003800000 */
.L_x_40:
[----:B-----5:R-:W-:Y:S01]  /*2bd0*/  LOP3.LUT R27, R27, 0xff, RZ, 0xc0, !PT ;  /* 0x000000ff1b1b7812 */ /* 0x020fe200078ec0ff */
[----:B------:R-:W-:Y:S01]  /*2be0*/  BSSY B1, `(.L_x_42) ;  /* 0x000000c000017945 */ /* 0x000fe20003800000 */
[----:B------:R-:W-:Y:S02]  /*2bf0*/  ISETP.GE.AND P1, PT, R26, 0x2, PT ;  /* 0x000000021a00780c */ /* 0x000fe40003f26270 */
[----:B------:R-:W-:Y:S02]  /*2c00*/  F2FP.F16.E4M3.UNPACK_B R27, R27 ;  /* 0x0000001bff1b723e */ /* 0x000fe400020006ff */
[----:B------:R-:W-:-:S03]  /*2c10*/  ISETP.LT.OR P3, PT, R25, 0x1, !P1 ;  /* 0x000000011900780c */ /* 0x000fc60004f61670 */
[----:B------:R-:W-:Y:S01]  /*2c20*/  HADD2.F32 R30, -RZ, R27.H0_H0 ;  /* 0x2000001bff1e7230 */ /* 0x000fe20000004100 */
[----:B------:R-:W-:-:S04]  /*2c30*/  PRMT R27, RZ, 0x7610, R27 ;  /* 0x00007610ff1b7816 */ /* 0x000fc8000000001b */
[----:B------:R-:W-:-:S04]  /*2c40*/  FMUL R30, R30, R7 ;  /* 0x000000071e1e7220 */ /* 0x000fc80000400000 */
[----:B--2---:R-:W-:-:S05]  /*2c50*/  FFMA R30, R79, R3, R30 ;  /* 0x000000034f1e7223 */ /* 0x004fca000000001e */
[----:B------:R-:W-:-:S05]  /*2c60*/  F2FP.SATFINITE.E4M3.F32.PACK_AB_MERGE_C R33, RZ, R30, RZ ;  /* 0x0000001eff21723e */ /* 0x000fca00048070ff */
[----:B------:R1:W-:Y:S01]  /*2c70*/  @!P5 STG.E.U8 desc[UR16][R8.64], R33 ;  /* 0x000000210800d986 */ /* 0x0003e2000c101110 */
[----:B------:R-:W-:Y:S05]  /*2c80*/  @P3 BRA `(.L_x_43) ;  /* 0x0000000000043947 */ /* 0x000fea0003800000 */
[----:B------:R2:W5:Y:S02]  /*2c90*/  LDG.E.U8 R27, desc[UR16][R12.64+0x1] ;  /* 0x000001100c1b7981 */ /* 0x000564000c1e1100 */
.L_x_43:
[----:B------:R-:W-:Y:S05]  /*2ca0*/  BSYNC B1 ;  /* 0x0000000000017941 */ /* 0x000fea0003800000 */
.L_x_42:
[----:B-----5:R-:W-:Y:S01]  /*2cb0*/  LOP3.LUT R27, R27, 0xff, RZ, 0xc0, !PT ;  /* 0x000000ff1b1b7812 */ /* 0x020fe200078ec0ff */
[----:B------:R-:W-:Y:S01]  /*2cc0*/  BSSY B1, `(.L_x_44) ;  /* 0x0000012000017945 */ /* 0x000fe20003800000 */
[----:B------:R-:W-:Y:S02]  /*2cd0*/  IADD3 R31, P5, R31, 0x8, RZ ;  /* 0x000000081f1f7810 */ /* 0x000fe40007fbe0ff */
[----:B------:R-:W-:Y:S02]  /*2ce0*/  F2FP.F16.E4M3.UNPACK_B R27, R27 ;  /* 0x0000001bff1b723e */ /* 0x000fe400020006ff */
[----:B------:R-:W-:Y:S01]  /*2cf0*/  ISETP.LT.OR P2, PT, R25, 0x9, !P2 ;  /* 0x000000091900780c */ /* 0x000fe20005741670 */
[----:B------:R-:W-:Y:S02]  /*2d00*/  IMAD.X R29, RZ, RZ, R29, P5 ;  /* 0x000000ffff1d7224 */ /* 0x000fe400028e061d */
[----:B------:R-:W-:Y:S02]  /*2d10*/  HADD2.F32 R28, -RZ, R27.H0_H0 ;  /* 0x2000001bff1c7230 */ /* 0x000fe40000004100 */
[----:B------:R-:W-:-:S04]  /*2d20*/  IMAD.WIDE.U32 R22, R31, UR6, R22 ;  /* 0x000000061f167c25 */ /* 0x000fc8000f8e0016 */
[----:B------:R-:W-:Y:S01]  /*2d30*/  FMUL R27, R28, R7 ;  /* 0x000000071c1b7220 */ /* 0x000fe20000400000 */
[----:B------:R-:W-:Y:S01]  /*2d40*/  IMAD R28, R29, UR6, RZ ;  /* 0x000000061d1c7c24 */ /* 0x000fe2000f8e02ff */
[----:B------:R-:W-:Y:S02]  /*2d50*/  IADD3 R22, P5, R22, UR10, RZ ;  /* 0x0000000a16167c10 */ /* 0x000fe4000ffbe0ff */
[----:B------:R-:W-:Y:S01]  /*2d60*/  FFMA R27, R80, R3, R27 ;  /* 0x00000003501b7223 */ /* 0x000fe2000000001b */
[----:B------:R-:W-:-:S04]  /*2d70*/  IMAD R31, R31, UR7, R28 ;  /* 0x000000071f1f7c24 */ /* 0x000fc8000f8e021c */
[----:B------:R-:W-:Y:S02]  /*2d80*/  F2FP.SATFINITE.E4M3.F32.PACK_AB_MERGE_C R29, RZ, R27, RZ ;  /* 0x0000001bff1d723e */ /* 0x000fe400048070ff */
[----:B------:R-:W-:Y:S02]  /*2d90*/  IADD3.X R23, R23, UR11, R31, P5, !PT ;  /* 0x0000000b17177c10 */ /* 0x000fe4000affe41f */
[----:B------:R-:W-:Y:S01]  /*2da0*/  PRMT R27, RZ, 0x7610, R27 ;  /* 0x00007610ff1b7816 */ /* 0x000fe2000000001b */
[----:B------:R3:W-:Y:S01]  /*2db0*/  @!P3 STG.E.U8 desc[UR16][R8.64+0x1], R29 ;  /* 0x0000011d0800b986 */ /* 0x0007e2000c101110 */
[----:B------:R-:W-:Y:S05]  /*2dc0*/  @P2 BRA `(.L_x_45) ;  /* 0x0000000000042947 */ /* 0x000fea0003800000 */
[----:B------:R4:W5:Y:S02]  /*2dd0*/  LDG.E.U8 R27, desc[UR16][R22.64] ;  /* 0x00000010161b7981 */ /* 0x000964000c1e1100 */
.L_x_45:
[----:B------:R-:W-:Y:S05]  /*2de0*/  BSYNC B1 ;  /* 0x0000000000017941 */ /* 0x000fea0003800000 */
.L_x_44:
[----:B-----5:R-:W-:Y:S01]  /*2df0*/  LOP3.LUT R27, R27, 0xff, RZ, 0xc0, !PT ;  /* 0x000000ff1b1b7812 */ /* 0x020fe200078ec0ff */
[----:B------:R-:W-:Y:S01]  /*2e00*/  BSSY B1, `(.L_x_46) ;  /* 0x000000b000017945 */ /* 0x000fe20003800000 */
[----:B------:R-:W-:Y:S02]  /*2e10*/  ISETP.LT.OR P1, PT, R25, 0x9, !P1 ;  /* 0x000000091900780c */ /* 0x000fe40004f21670 */
[----:B------:R-:W-:-:S05]  /*2e20*/  F2FP.F16.E4M3.UNPACK_B R27, R27 ;  /* 0x0000001bff1b723e */ /* 0x000fca00020006ff */
[----:B------:R-:W-:Y:S01]  /*2e30*/  HADD2.F32 R28, -RZ, R27.H0_H0 ;  /* 0x2000001bff1c7230 */ /* 0x000fe20000004100 */
[----:B------:R-:W-:-:S04]  /*2e40*/  PRMT R27, RZ, 0x7610, R27 ;  /* 0x00007610ff1b7816 */ /* 0x000fc8000000001b */
[----:B------:R-:W-:-:S04]  /*2e50*/  FMUL R28, R28, R7 ;  /* 0x000000071c1c7220 */ /* 0x000fc80000400000 */
[----:B------:R-:W-:-:S05]  /*2e60*/  FFMA R28, R77, R3, R28 ;  /* 0x000000034d1c7223 */ /* 0x000fca000000001c */
[----:B---3--:R-:W-:-:S05]  /*2e70*/  F2FP.SATFINITE.E4M3.F32.PACK_AB_MERGE_C R29, RZ, R28, RZ ;  /* 0x0000001cff1d723e */ /* 0x008fca00048070ff */
[----:B------:R3:W-:Y:S01]  /*2e80*/  @!P2 STG.E.U8 desc[UR16][R10.64], R29 ;  /* 0x0000001d0a00a986 */ /* 0x0007e2000c101110 */
[----:B------:R-:W-:Y:S05]  /*2e90*/  @P1 BRA `(.L_x_47) ;  /* 0x0000000000041947 */ /* 0x000fea0003800000 */
[----:B------:R0:W5:Y:S02]  /*2ea0*/  LDG.E.U8 R27, desc[UR16][R22.64+0x1] ;  /* 0x00000110161b7981 */ /* 0x000164000c1e1100 */
.L_x_47:
[----:B------:R-:W-:Y:S05]  /*2eb0*/  BSYNC B1 ;  /* 0x0000000000017941 */ /* 0x000fea0003800000 */
.L_x_46:
[----:B-----5:R-:W-:Y:S01]  /*2ec0*/  LOP3.LUT R27, R27, 0xff, RZ, 0xc0, !PT ;  /* 0x000000ff1b1b7812 */ /* 0x020fe200078ec0ff */
[----:B------:R-:W-:Y:S01]  /*2ed0*/  BSSY B1, `(.L_x_48) ;  /* 0x000000c000017945 */ /* 0x000fe20003800000 */
[----:B------:R-:W-:Y:S02]  /*2ee0*/  ISETP.GE.AND P2, PT, R26, 0x9, PT ;  /* 0x000000091a00780c */ /* 0x000fe40003f46270 */
[----:B------:R-:W-:Y:S02]  /*2ef0*/  F2FP.F16.E4M3.UNPACK_B R27, R27 ;  /* 0x0000001bff1b723e */ /* 0x000fe400020006ff */
[----:B------:R-:W-:-:S03]  /*2f00*/  ISETP.LT.OR P3, PT, R25, 0x1, !P2 ;  /* 0x000000011900780c */ /* 0x000fc60005761670 */
[----:B------:R-:W-:-:S05]  /*2f10*/  HADD2.F32 R28, -RZ, R27.H0_H0 ;  /* 0x2000001bff1c7230 */ /* 0x000fca0000004100 */
[----:B------:R-:W-:-:S04]  /*2f20*/  FMUL R27, R28, R7 ;  /* 0x000000071c1b7220 */ /* 0x000fc80000400000 */
[----:B------:R-:W-:-:S05]  /*2f30*/  FFMA R27, R78, R3, R27 ;  /* 0x000000034e1b7223 */ /* 0x000fca000000001b */
[----:B---3--:R-:W-:Y:S02]  /*2f40*/  F2FP.SATFINITE.E4M3.F32.PACK_AB_MERGE_C R29, RZ, R27, RZ ;  /* 0x0000001bff1d723e */ /* 0x008fe400048070ff */
[----:B------:R-:W-:-:S03]  /*2f50*/  PRMT R27, RZ, 0x7610, R27 ;  /* 0x00007610ff1b7816 */ /* 0x000fc6000000001b */
[----:B------:R3:W-:Y:S01]  /*2f60*/  @!P1 STG.E.U8 desc[UR16][R10.64+0x1], R29 ;  /* 0x0000011d0a009986 */ /* 0x0007e2000c101110 */
[----:B------:R-:W-:Y:S05]  /*2f70*/  @P3 BRA `(.L_x_49) ;  /* 0x0000000000043947 */ /* 0x000fea0003800000 */
[----:B------:R0:W5:Y:S02]  /*2f80*/  LDG.E.U8 R27, desc[UR16][R12.64+0x8] ;  /* 0x000008100c1b7981 */ /* 0x000164000c1e1100 */
.L_x_49:
[----:B------:R-:W-:Y:S05]  /*2f90*/  BSYNC B1 ;  /* 0x0000000000017941 */ /* 0x000fea0003800000 */
.L_x_48:
        /* <DEDUP_REMOVED lines=13> */
.L_x_51:
[----:B------:R-:W-:Y:S05]  /*3070*/  BSYNC B1 ;  /* 0x0000000000017941 */ /* 0x000fea0003800000 */
.L_x_50:
[----:B-----5:R-:W-:Y:S01]  /*3080*/  LOP3.LUT R27, R27, 0xff, RZ, 0xc0, !PT ;  /* 0x000000ff1b1b7812 */ /* 0x020fe200078ec0ff */
[----:B------:R-:W-:Y:S01]  /*3090*/  BSSY B1, `(.L_x_52) ;  /* 0x000000b000017945 */ /* 0x000fe20003800000 */
[----:B------:R-:W-:Y:S02]  /*30a0*/  ISETP.LT.OR P2, PT, R25, 0x9, !P2 ;  /* 0x000000091900780c */ /* 0x000fe40005741670 */
[----:B------:R-:W-:-:S05]  /*30b0*/  F2FP.F16.E4M3.UNPACK_B R27, R27 ;  /* 0x0000001bff1b723e */ /* 0x000fca00020006ff */
        /* <DEDUP_REMOVED lines=8> */
.L_x_53:
[----:B------:R-:W-:Y:S05]  /*3140*/  BSYNC B1 ;  /* 0x0000000000017941 */ /* 0x000fea0003800000 */
.L_x_52:
        /* <DEDUP_REMOVED lines=12> */
.L_x_55:
[----:B------:R-:W-:Y:S05]  /*3210*/  BSYNC B1 ;  /* 0x0000000000017941 */ /* 0x000fea0003800000 */
.L_x_54:
        /* <DEDUP_REMOVED lines=13> */
.L_x_57:
[----:B------:R-:W-:Y:S05]  /*32f0*/  BSYNC B1 ;  /* 0x0000000000017941 */ /* 0x000fea0003800000 */
.L_x_56:
        /* <DEDUP_REMOVED lines=13> */
.L_x_59:
[----:B------:R-:W-:Y:S05]  /*33d0*/  BSYNC B1 ;  /* 0x0000000000017941 */ /* 0x000fea0003800000 */
.L_x_58:
        /* <DEDUP_REMOVED lines=12> */
.L_x_61:
[----:B------:R-:W-:Y:S05]  /*34a0*/  BSYNC B1 ;  /* 0x0000000000017941 */ /* 0x000fea0003800000 */
.L_x_60:
        /* <DEDUP_REMOVED lines=12> */
.L_x_63:
[----:B------:R-:W-:Y:S05]  /*3570*/  BSYNC B1 ;  /* 0x0000000000017941 */ /* 0x000fea0003800000 */
.L_x_62:
        /* <DEDUP_REMOVED lines=13> */
.L_x_65:
[----:B------:R-:W-:Y:S05]  /*3650*/  BSYNC B1 ;  /* 0x0000000000017941 */ /* 0x000fea0003800000 */
.L_x_64:
        /* <DEDUP_REMOVED lines=13> */
.L_x_67:
[----:B------:R-:W-:Y:S05]  /*3730*/  BSYNC B1 ;  /* 0x0000000000017941 */ /* 0x000fea0003800000 */
.L_x_66:
        /* <DEDUP_REMOVED lines=12> */
.L_x_69:
[----:B------:R-:W-:Y:S05]  /*3800*/  BSYNC B1 ;  /* 0x0000000000017941 */ /* 0x000fea0003800000 */
.L_x_68:
        /* <DEDUP_REMOVED lines=12> */
.L_x_71:
[----:B------:R-:W-:Y:S05]  /*38d0*/  BSYNC B1 ;  /* 0x0000000000017941 */ /* 0x000fea0003800000 */
.L_x_70:
        /* <DEDUP_REMOVED lines=13> */
.L_x_73:
[----:B------:R-:W-:Y:S05]  /*39b0*/  BSYNC B1 ;  /* 0x0000000000017941 */ /* 0x000fea0003800000 */
.L_x_72:
        /* <DEDUP_REMOVED lines=13> */
.L_x_75:
[----:B------:R-:W-:Y:S05]  /*3a90*/  BSYNC B1 ;  /* 0x0000000000017941 */ /* 0x000fea0003800000 */
.L_x_74:
        /* <DEDUP_REMOVED lines=12> */
.L_x_77:
[----:B------:R-:W-:Y:S05]  /*3b60*/  BSYNC B1 ;  /* 0x0000000000017941 */ /* 0x000fea0003800000 */
.L_x_76:
        /* <DEDUP_REMOVED lines=12> */
.L_x_79:
[----:B------:R-:W-:Y:S05]  /*3c30*/  BSYNC B1 ;  /* 0x0000000000017941 */ /* 0x000fea0003800000 */
.L_x_78:
        /* <DEDUP_REMOVED lines=13> */
.L_x_81:
[----:B------:R-:W-:Y:S05]  /*3d10*/  BSYNC B1 ;  /* 0x0000000000017941 */ /* 0x000fea0003800000 */
.L_x_80:
        /* <DEDUP_REMOVED lines=13> */
.L_x_83:
[----:B------:R-:W-:Y:S05]  /*3df0*/  BSYNC B1 ;  /* 0x0000000000017941 */ /* 0x000fea0003800000 */
.L_x_82:
        /* <DEDUP_REMOVED lines=12> */
.L_x_85:
[----:B------:R-:W-:Y:S05]  /*3ec0*/  BSYNC B1 ;  /* 0x0000000000017941 */ /* 0x000fea0003800000 */
.L_x_84:
        /* <DEDUP_REMOVED lines=12> */
.L_x_87:
[----:B------:R-:W-:Y:S05]  /*3f90*/  BSYNC B1 ;  /* 0x0000000000017941 */ /* 0x000fea0003800000 */
.L_x_86:
        /* <DEDUP_REMOVED lines=13> */
.L_x_89:
[----:B------:R-:W-:Y:S05]  /*4070*/  BSYNC B1 ;  /* 0x0000000000017941 */ /* 0x000fea0003800000 */
.L_x_88:
[----:B-----5:R-:W-:Y:S01]  /*4080*/  LOP3.LUT R27, R27, 0xff, RZ, 0xc0, !PT ;  /* 0x000000ff1b1b7812 */ /* 0x020fe200078ec0ff */
[----:B------:R-:W-:Y:S01]  /*4090*/  BSSY B1, `(.L_x_90) ;  /* 0x000000c000017945 */ /* 0x000fe20003800000 */
[----:B------:R-:W-:Y:S02]  /*40a0*/  ISETP.GE.AND P1, PT, R26, 0x32, PT ;  /* 0x000000321a00780c */ /* 0x000fe40003f26270 */
[----:B------:R-:W-:Y:S02]  /*40b0*/  F2FP.F16.E4M3.UNPACK_B R27, R27 ;  /* 0x0000001bff1b723e */ /* 0x000fe400020006ff */
[----:B------:R-:W-:-:S03]  /*40c0*/  ISETP.LT.OR P5, PT, R25, 0x1, !P1 ;  /* 0x000000011900780c */ /* 0x000fc60004fa1670 */
[----:B------:R-:W-:-:S05]  /*40d0*/  HADD2.F32 R28, -RZ, R27.H0_H0 ;  /* 0x2000001bff1c7230 */ /* 0x000fca0000004100 */
[----:B------:R-:W-:-:S04]  /*40e0*/  FMUL R28, R28, R7 ;  /* 0x000000071c1c7220 */ /* 0x000fc80000400000 */
[----:B------:R-:W-:Y:S01]  /*40f0*/  FFMA R28, R21, R3, R28 ;  /* 0x00000003151c7223 */ /* 0x000fe2000000001c */
[----:B------:R-:W-:-:S04]  /*4100*/  PRMT R21, RZ, 0x7610, R21 ;  /* 0x00007610ff157816 */ /* 0x000fc80000000015 */
[----:B------:R-:W-:-:S05]  /*4110*/  F2FP.SATFINITE.E4M3.F32.PACK_AB_MERGE_C R27, RZ, R28, RZ ;  /* 0x0000001cff1b723e */ /* 0x000fca00048070ff */
[----:B------:R0:W-:Y:S01]  /*4120*/  @!P3 STG.E.U8 desc[UR16][R8.64+0x30], R27 ;  /* 0x0000301b0800b986 */ /* 0x0001e2000c101110 */
[----:B------:R-:W-:Y:S05]  /*4130*/  @P5 BRA `(.L_x_91) ;  /* 0x0000000000045947 */ /* 0x000fea0003800000 */
[----:B------:R0:W5:Y:S02]  /*4140*/  LDG.E.U8 R21, desc[UR16][R12.64+0x31] ;  /* 0x000031100c157981 */ /* 0x000164000c1e1100 */
.L_x_91:
[----:B------:R-:W-:Y:S05]  /*4150*/  BSYNC B1 ;  /* 0x0000000000017941 */ /* 0x000fea0003800000 */
.L_x_90:
[----:B-----5:R-:W-:Y:S01]  /*4160*/  LOP3.LUT R21, R21, 0xff, RZ, 0xc0, !PT ;  /* 0x000000ff15157812 */ /* 0x020fe200078ec0ff */
[----:B------:R-:W-:Y:S01]  /*4170*/  BSSY B1, `(.L_x_92) ;  /* 0x000000b000017945 */ /* 0x000fe20003800000 */
[----:B------:R-:W-:Y:S02]  /*4180*/  ISETP.LT.OR P2, PT, R25, 0x9, !P2 ;  /* 0x000000091900780c */ /* 0x000fe40005741670 */
[----:B------:R-:W-:-:S05]  /*4190*/  F2FP.F16.E4M3.UNPACK_B R21, R21 ;  /* 0x00000015ff15723e */ /* 0x000fca00020006ff */
        /* <DEDUP_REMOVED lines=8> */
.L_x_93:
[----:B------:R-:W-:Y:S05]  /*4220*/  BSYNC B1 ;  /* 0x0000000000017941 */ /* 0x000fea0003800000 */
.L_x_92:
        /* <DEDUP_REMOVED lines=8> */
[----:B0-----:R-:W-:-:S05]  /*42b0*/  F2FP.SATFINITE.E4M3.F32.PACK_AB_MERGE_C R21, RZ, R20, RZ ;  /* 0x00000014ff15723e */ /* 0x001fca00048070ff */
[----:B------:R0:W-:Y:S01]  /*42c0*/  @!P2 STG.E.U8 desc[UR16][R10.64+0x30], R21 ;  /* 0x000030150a00a986 */ /* 0x0001e2000c101110 */
[----:B------:R-:W-:Y:S05]  /*42d0*/  @P1 BRA `(.L_x_95) ;  /* 0x0000000000041947 */ /* 0x000fea0003800000 */
[----:B------:R0:W5:Y:S02]  /*42e0*/  LDG.E.U8 R19, desc[UR16][R22.64+0x31] ;  /* 0x0000311016137981 */ /* 0x000164000c1e1100 */
.L_x_95:
[----:B------:R-:W-:Y:S05]  /*42f0*/  BSYNC B1 ;  /* 0x0000000000017941 */ /* 0x000fea0003800000 */
.L_x_94:
        /* <DEDUP_REMOVED lines=13> */
.L_x_97:
[----:B------:R-:W-:Y:S05]  /*43d0*/  BSYNC B1 ;  /* 0x0000000000017941 */ /* 0x000fea0003800000 */
.L_x_96:
        /* <DEDUP_REMOVED lines=13> */
.L_x_99:
[----:B------:R-:W-:Y:S05]  /*44b0*/  BSYNC B1 ;  /* 0x0000000000017941 */ /* 0x000fea0003800000 */
.L_x_98:
[----:B-----5:R-:W-:Y:S01]  /*44c0*/  LOP3.LUT R17, R17, 0xff, RZ, 0xc0, !PT ;  /* 0x000000ff11117812 */ /* 0x020fe200078ec0ff */
[----:B------:R-:W-:Y:S01]  /*44d0*/  BSSY B1, `(.L_x_100) ;  /* 0x000000b000017945 */ /* 0x000fe20003800000 */
[----:B------:R-:W-:Y:S02]  /*44e0*/  ISETP.LT.OR P2, PT, R25, 0x9, !P2 ;  /* 0x000000091900780c */ /* 0x000fe40005741670 */
[----:B------:R-:W-:-:S05]  /*44f0*/  F2FP.F16.E4M3.UNPACK_B R17, R17 ;  /* 0x00000011ff11723e */ /* 0x000fca00020006ff */
[----:B0-2---:R-:W-:-:S05]  /*4500*/  HADD2.F32 R12, -RZ, R17.H0_H0 ;  /* 0x20000011ff0c7230 */ /* 0x005fca0000004100 */
[----:B------:R-:W-:Y:S01]  /*4510*/  FMUL R13, R12, R7 ;  /* 0x000000070c0d7220 */ /* 0x000fe20000400000 */
[----:B------:R-:W-:-:S03]  /*4520*/  PRMT R12, RZ, 0x7610, R12 ;  /* 0x00007610ff0c7816 */ /* 0x000fc6000000000c */
[----:B------:R-:W-:-:S05]  /*4530*/  FFMA R13, R16, R3, R13 ;  /* 0x00000003100d7223 */ /* 0x000fca000000000d */
[----:B------:R-:W-:-:S05]  /*4540*/  F2FP.SATFINITE.E4M3.F32.PACK_AB_MERGE_C R13, RZ, R13, RZ ;  /* 0x0000000dff0d723e */ /* 0x000fca00048070ff */
[----:B------:R0:W-:Y:S01]  /*4550*/  @!P5 STG.E.U8 desc[UR16][R8.64+0x39], R13 ;  /* 0x0000390d0800d986 */ /* 0x0001e2000c101110 */
[----:B------:R-:W-:Y:S05]  /*4560*/  @P2 BRA `(.L_x_101) ;  /* 0x0000000000042947 */ /* 0x000fea0003800000 */
[----:B------:R2:W5:Y:S02]  /*4570*/  LDG.E.U8 R12, desc[UR16][R22.64+0x38] ;  /* 0x00003810160c7981 */ /* 0x000564000c1e1100 */
.L_x_101:
[----:B------:R-:W-:Y:S05]  /*4580*/  BSYNC B1 ;  /* 0x0000000000017941 */ /* 0x000fea0003800000 */
.L_x_100:
[----:B-----5:R-:W-:Y:S01]  /*4590*/  LOP3.LUT R12, R12, 0xff, RZ, 0xc0, !PT ;  /* 0x000000ff0c0c7812 */ /* 0x020fe200078ec0ff */
[----:B------:R-:W-:Y:S01]  /*45a0*/  BSSY B1, `(.L_x_102) ;  /* 0x000000b000017945 */ /* 0x000fe20003800000 */
[----:B------:R-:W-:Y:S02]  /*45b0*/  ISETP.LT.OR P1, PT, R25, 0x9, !P1 ;  /* 0x000000091900780c */ /* 0x000fe40004f21670 */
[----:B------:R-:W-:Y:S02]  /*45c0*/  F2FP.F16.E4M3.UNPACK_B R12, R12 ;  /* 0x0000000cff0c723e */ /* 0x000fe400020006ff */
[----:B01----:R-:W-:-:S03]  /*45d0*/  PRMT R8, RZ, 0x7610, R8 ;  /* 0x00007610ff087816 */ /* 0x003fc60000000008 */
[----:B------:R-:W-:-:S05]  /*45e0*/  HADD2.F32 R12, -RZ, R12.H0_H0 ;  /* 0x2000000cff0c7230 */ /* 0x000fca0000004100 */
[----:B------:R-:W-:-:S04]  /*45f0*/  FMUL R12, R12, R7 ;  /* 0x000000070c0c7220 */ /* 0x000fc80000400000 */
[----:B------:R-:W-:-:S05]  /*4600*/  FFMA R12, R15, R3, R12 ;  /* 0x000000030f0c7223 */ /* 0x000fca000000000c */
[----:B------:R-:W-:-:S05]  /*4610*/  F2FP.SATFINITE.E4M3.F32.PACK_AB_MERGE_C R9, RZ, R12, RZ ;  /* 0x0000000cff09723e */ /* 0x000fca00048070ff */
[----:B------:R0:W-:Y:S01]  /*4620*/  @!P2 STG.E.U8 desc[UR16][R10.64+0x38], R9 ;  /* 0x000038090a00a986 */ /* 0x0001e2000c101110 */
[----:B------:R-:W-:Y:S05]  /*4630*/  @P1 BRA `(.L_x_103) ;  /* 0x0000000000041947 */ /* 0x000fea0003800000 */
[----:B------:R1:W5:Y:S02]  /*4640*/  LDG.E.U8 R8, desc[UR16][R22.64+0x39] ;  /* 0x0000391016087981 */ /* 0x000364000c1e1100 */
.L_x_103:
[----:B------:R-:W-:Y:S05]  /*4650*/  BSYNC B1 ;  /* 0x0000000000017941 */ /* 0x000fea0003800000 */
.L_x_102:
[----:B------:R-:W-:Y:S05]  /*4660*/  @P1 BRA `(.L_x_104) ;  /* 0x0000000800601947 */ /* 0x000fea0003800000 */
[----:B-----5:R-:W-:-:S04]  /*4670*/  LOP3.LUT R8, R8, 0xff, RZ, 0xc0, !PT ;  /* 0x000000ff08087812 */ /* 0x020fc800078ec0ff */
[----:B------:R-:W-:-:S05]  /*4680*/  F2FP.F16.E4M3.UNPACK_B R8, R8 ;  /* 0x00000008ff08723e */ /* 0x000fca00020006ff */
[----:B------:R-:W-:-:S05]  /*4690*/  HADD2.F32 R8, -RZ, R8.H0_H0 ;  /* 0x20000008ff087230 */ /* 0x000fca0000004100 */
[----:B0-----:R-:W-:-:S04]  /*46a0*/  FMUL R9, R8, R7 ;  /* 0x0000000708097220 */ /* 0x001fc80000400000 */
[----:B------:R-:W-:-:S05]  /*46b0*/  FFMA R9, R14, R3, R9 ;  /* 0x000000030e097223 */ /* 0x000fca0000000009 */
[----:B------:R-:W-:-:S05]  /*46c0*/  F2FP.SATFINITE.E4M3.F32.PACK_AB_MERGE_C R9, RZ, R9, RZ ;  /* 0x00000009ff09723e */ /* 0x000fca00048070ff */
[----:B------:R0:W-:Y:S01]  /*46d0*/  STG.E.U8 desc[UR16][R10.64+0x39], R9 ;  /* 0x000039090a007986 */ /* 0x0001e2000c101110 */
[----:B------:R-:W-:Y:S05]  /*46e0*/  BRA `(.L_x_104) ;  /* 0x0000000800407947 */ /* 0x000fea0003800000 */
.L_x_39:
[----:B------:R-:W-:Y:S01]  /*46f0*/  ISETP.GE.AND P1, PT, R26, 0x2, PT ;  /* 0x000000021a00780c */ /* 0x000fe20003f26270 */
[-C--:B--2---:R-:W-:Y:S01]  /*4700*/  FMUL R80, R80, R3.reuse ;  /* 0x0000000350507220 */ /* 0x084fe20000400000 */
[----:B------:R-:W-:Y:S01]  /*4710*/  ISETP.GE.AND P3, PT, R26, 0x1, PT ;  /* 0x000000011a00780c */ /* 0x000fe20003f66270 */
[-C--:B------:R-:W-:Y:S01]  /*4720*/  FMUL R79, R79, R3.reuse ;  /* 0x000000034f4f7220 */ /* 0x080fe20000400000 */
[----:B------:R-:W-:Y:S01]  /*4730*/  ISETP.LT.OR P5, PT, R25, 0x1, !P1 ;  /* 0x000000011900780c */ /* 0x000fe20004fa1670 */
[-C--:B------:R-:W-:Y:S01]  /*4740*/  FMUL R77, R77, R3.reuse ;  /* 0x000000034d4d7220 */ /* 0x080fe20000400000 */
[C---:B------:R-:W-:Y:S01]  /*4750*/  ISETP.LT.OR P2, PT, R25.reuse, 0x1, !P3 ;  /* 0x000000011900780c */ /* 0x040fe20005f41670 */
[-C--:B------:R-:W-:Y:S01]  /*4760*/  FMUL R78, R78, R3.reuse ;  /* 0x000000034e4e7220 */ /* 0x080fe20000400000 */
[----:B------:R-:W-:Y:S01]  /*4770*/  ISETP.LT.OR P3, PT, R25, 0x9, !P3 ;  /* 0x000000091900780c */ /* 0x000fe20005f61670 */
[-C--:B------:R-:W-:Y:S01]  /*4780*/  FMUL R75, R75, R3.reuse ;  /* 0x000000034b4b7220 */ /* 0x080fe20000400000 */
[----:B------:R-:W-:Y:S01]  /*4790*/  F2FP.SATFINITE.E4M3.F32.PACK_AB_MERGE_C R13, RZ, R80, RZ ;  /* 0x00000050ff0d723e */ /* 0x000fe200048070ff */
[----:B------:R-:W-:Y:S01]  /*47a0*/  FMUL R76, R76, R3 ;  /* 0x000000034c4c7220 */ /* 0x000fe20000400000 */
[----:B------:R-:W-:Y:S01]  /*47b0*/  F2FP.SATFINITE.E4M3.F32.PACK_AB_MERGE_C R79, RZ, R79, RZ ;  /* 0x0000004fff4f723e */ /* 0x000fe200048070ff */
[----:B------:R-:W-:Y:S01]  /*47c0*/  FMUL R73, R73, R3 ;  /* 0x0000000349497220 */ /* 0x000fe20000400000 */
[----:B------:R-:W-:Y:S01]  /*47d0*/  F2FP.SATFINITE.E4M3.F32.PACK_AB_MERGE_C R77, RZ, R77, RZ ;  /* 0x0000004dff4d723e */ /* 0x000fe200048070ff */
[-C--:B------:R-:W-:Y:S01]  /*47e0*/  FMUL R74, R74, R3.reuse ;  /* 0x000000034a4a7220 */ /* 0x080fe20000400000 */
[C---:B------:R-:W-:Y:S01]  /*47f0*/  ISETP.LT.OR P1, PT, R25.reuse, 0x9, !P1 ;  /* 0x000000091900780c */ /* 0x040fe20004f21670 */
[----:B------:R0:W-:Y:S01]  /*4800*/  @!P5 STG.E.U8 desc[UR16][R8.64+0x1], R13 ;  /* 0x0000010d0800d986 */ /* 0x0001e2000c101110 */
[----:B------:R-:W-:Y:S01]  /*4810*/  ISETP.GE.AND P5, PT, R26, 0x9, PT ;  /* 0x000000091a00780c */ /* 0x000fe20003fa6270 */
[----:B------:R-:W-:Y:S01]  /*4820*/  FMUL R72, R72, R3 ;  /* 0x0000000348487220 */ /* 0x000fe20000400000 */
[----:B------:R-:W-:Y:S01]  /*4830*/  F2FP.SATFINITE.E4M3.F32.PACK_AB_MERGE_C R75, RZ, R75, RZ ;  /* 0x0000004bff4b723e */ /* 0x000fe200048070ff */
[----:B------:R-:W-:Y:S01]  /*4840*/  @!P2 STG.E.U8 desc[UR16][R8.64], R79 ;  /* 0x0000004f0800a986 */ /* 0x000fe2000c101110 */
[----:B------:R-:W-:Y:S01]  /*4850*/  ISETP.GE.AND P2, PT, R26, 0xa, PT ;  /* 0x0000000a1a00780c */ /* 0x000fe20003f46270 */
[-C--:B------:R-:W-:Y:S01]  /*4860*/  FMUL R70, R70, R3.reuse ;  /* 0x0000000346467220 */ /* 0x080fe20000400000 */
[----:B------:R-:W-:Y:S01]  /*4870*/  F2FP.SATFINITE.E4M3.F32.PACK_AB_MERGE_C R23, RZ, R76, RZ ;  /* 0x0000004cff17723e */ /* 0x000fe200048070ff */
[----:B------:R-:W-:Y:S01]  /*4880*/  @!P3 STG.E.U8 desc[UR16][R10.64], R77 ;  /* 0x0000004d0a00b986 */ /* 0x000fe2000c101110 */
[----:B------:R-:W-:Y:S01]  /*4890*/  ISETP.LT.OR P3, PT, R25, 0x1, !P5 ;  /* 0x000000011900780c */ /* 0x000fe20006f61670 */
[-C--:B------:R-:W-:Y:S01]  /*48a0*/  FMUL R69, R69, R3.reuse ;  /* 0x0000000345457220 */ /* 0x080fe20000400000 */
[C---:B------:R-:W-:Y:S01]  /*48b0*/  ISETP.LT.OR P6, PT, R25.reuse, 0x1, !P2 ;  /* 0x000000011900780c */ /* 0x040fe200057c1670 */
[-C--:B------:R-:W-:Y:S01]  /*48c0*/  FMUL R68, R68, R3.reuse ;  /* 0x0000000344447220 */ /* 0x080fe20000400000 */
[----:B------:R-:W-:Y:S01]  /*48d0*/  ISETP.LT.OR P5, PT, R25, 0x9, !P5 ;  /* 0x000000091900780c */ /* 0x000fe20006fa1670 */
[-C--:B------:R-:W-:Y:S01]  /*48e0*/  FMUL R67, R67, R3.reuse ;  /* 0x0000000343437220 */ /* 0x080fe20000400000 */
[----:B0-----:R-:W-:Y:S01]  /*48f0*/  F2FP.SATFINITE.E4M3.F32.PACK_AB_MERGE_C R13, RZ, R78, RZ ;  /* 0x0000004eff0d723e */ /* 0x001fe200048070ff */
[----:B------:R-:W-:Y:S01]  /*4900*/  FMUL R66, R66, R3 ;  /* 0x0000000342427220 */ /* 0x000fe20000400000 */
[----:B------:R-:W-:Y:S01]  /*4910*/  F2FP.SATFINITE.E4M3.F32.PACK_AB_MERGE_C R73, RZ, R73, RZ ;  /* 0x00000049ff49723e */ /* 0x000fe200048070ff */
[-C--:B------:R-:W-:Y:S01]  /*4920*/  FMUL R65, R65, R3.reuse ;  /* 0x0000000341417220 */ /* 0x080fe20000400000 */
[C---:B------:R-:W-:Y:S01]  /*4930*/  ISETP.LT.OR P2, PT, R25.reuse, 0x9, !P2 ;  /* 0x000000091900780c */ /* 0x040fe20005741670 */
[----:B------:R0:W-:Y:S01]  /*4940*/  @!P1 STG.E.U8 desc[UR16][R10.64+0x1], R13 ;  /* 0x0000010d0a009986 */ /* 0x0001e2000c101110 */
[----:B------:R-:W-:Y:S01]  /*4950*/  ISETP.GE.AND P1, PT, R26, 0x12, PT ;  /* 0x000000121a00780c */ /* 0x000fe20003f26270 */
[-C--:B------:R-:W-:Y:S01]  /*4960*/  FMUL R64, R64, R3.reuse ;  /* 0x0000000340407220 */ /* 0x080fe20000400000 */
[----:B------:R-:W-:Y:S01]  /*4970*/  F2FP.SATFINITE.E4M3.F32.PACK_AB_MERGE_C R27, RZ, R70, RZ ;  /* 0x00000046ff1b723e */ /* 0x000fe200048070ff */
[----:B------:R-:W-:Y:S01]  /*4980*/  @!P3 STG.E.U8 desc[UR16][R8.64+0x8], R75 ;  /* 0x0000084b0800b986 */ /* 0x000fe2000c101110 */
[----:B------:R-:W-:Y:S01]  /*4990*/  ISETP.GE.AND P3, PT, R26, 0x11, PT ;  /* 0x000000111a00780c */ /* 0x000fe20003f66270 */
[----:B------:R-:W-:Y:S01]  /*49a0*/  FMUL R62, R62, R3 ;  /* 0x000000033e3e7220 */ /* 0x000fe20000400000 */
[----:B------:R-:W-:Y:S01]  /*49b0*/  F2FP.SATFINITE.E4M3.F32.PACK_AB_MERGE_C R69, RZ, R69, RZ ;  /* 0x00000045ff45723e */ /* 0x000fe200048070ff */
[----:B------:R1:W-:Y:S01]  /*49c0*/  @!P6 STG.E.U8 desc[UR16][R8.64+0x9], R23 ;  /* 0x000009170800e986 */ /* 0x0003e2000c101110 */
[----:B------:R-:W-:Y:S01]  /*49d0*/  ISETP.LT.OR P6, PT, R25, 0x1, !P1 ;  /* 0x000000011900780c */ /* 0x000fe20004fc1670 */
[-C--:B------:R-:W-:Y:S01]  /*49e0*/  FMUL R63, R63, R3.reuse ;  /* 0x000000033f3f7220 */ /* 0x080fe20000400000 */
[C---:B------:R-:W-:Y:S01]  /*49f0*/  ISETP.LT.OR P1, PT, R25.reuse, 0x9, !P1 ;  /* 0x000000091900780c */ /* 0x040fe20004f21670 */
[----:B------:R-:W-:Y:S01]  /*4a00*/  @!P5 STG.E.U8 desc[UR16][R10.64+0x8], R73 ;  /* 0x000008490a00d986 */ /* 0x000fe2000c101110 */
[----:B------:R-:W-:Y:S01]  /*4a10*/  ISETP.LT.OR P5, PT, R25, 0x1, !P3 ;  /* 0x000000011900780c */ /* 0x000fe20005fa1670 */
[-C--:B------:R-:W-:Y:S01]  /*4a20*/  FMUL R61, R61, R3.reuse ;  /* 0x000000033d3d7220 */ /* 0x080fe20000400000 */
[----:B------:R-:W-:Y:S01]  /*4a30*/  ISETP.LT.OR P3, PT, R25, 0x9, !P3 ;  /* 0x000000091900780c */ /* 0x000fe20005f61670 */
[-C--:B------:R-:W-:Y:S01]  /*4a40*/  FMUL R60, R60, R3.reuse ;  /* 0x000000033c3c7220 */ /* 0x080fe20000400000 */
[----:B0-----:R-:W-:Y:S01]  /*4a50*/  F2FP.SATFINITE.E4M3.F32.PACK_AB_MERGE_C R13, RZ, R74, RZ ;  /* 0x0000004aff0d723e */ /* 0x001fe200048070ff */
[----:B------:R-:W-:Y:S01]  /*4a60*/  FMUL R58, R58, R3 ;  /* 0x000000033a3a7220 */ /* 0x000fe20000400000 */
[----:B------:R-:W-:Y:S01]  /*4a70*/  F2FP.SATFINITE.E4M3.F32.PACK_AB_MERGE_C R67, RZ, R67, RZ ;  /* 0x00000043ff43723e */ /* 0x000fe200048070ff */
[-C--:B------:R-:W-:Y:S01]  /*4a80*/  FMUL R59, R59, R3.reuse ;  /* 0x000000033b3b7220 */ /* 0x080fe20000400000 */
[----:B-1----:R-:W-:Y:S01]  /*4a90*/  F2FP.SATFINITE.E4M3.F32.PACK_AB_MERGE_C R23, RZ, R72, RZ ;  /* 0x00000048ff17723e */ /* 0x002fe200048070ff */
[----:B------:R0:W-:Y:S01]  /*4aa0*/  @!P2 STG.E.U8 desc[UR16][R10.64+0x9], R13 ;  /* 0x0000090d0a00a986 */ /* 0x0001e2000c101110 */
[C---:B------:R-:W-:Y:S01]  /*4ab0*/  ISETP.GE.AND P2, PT, R26.reuse, 0x1a, PT ;  /* 0x0000001a1a00780c */ /* 0x040fe20003f46270 */
[----:B------:R-:W-:Y:S01]  /*4ac0*/  FMUL R57, R57, R3 ;  /* 0x0000000339397220 */ /* 0x000fe20000400000 */
[----:B------:R-:W-:Y:S01]  /*4ad0*/  F2FP.SATFINITE.E4M3.F32.PACK_AB_MERGE_C R65, RZ, R65, RZ ;  /* 0x00000041ff41723e */ /* 0x000fe200048070ff */
[----:B------:R1:W-:Y:S01]  /*4ae0*/  @!P5 STG.E.U8 desc[UR16][R8.64+0x10], R23 ;  /* 0x000010170800d986 */ /* 0x0003e2000c101110 */
[----:B------:R-:W-:Y:S01]  /*4af0*/  ISETP.GE.AND P5, PT, R26, 0x19, PT ;  /* 0x000000191a00780c */ /* 0x000fe20003fa6270 */
[----:B------:R-:W-:Y:S01]  /*4b00*/  FMUL R56, R56, R3 ;  /* 0x0000000338387220 */ /* 0x000fe20000400000 */
[----:B------:R-:W-:Y:S01]  /*4b10*/  F2FP.SATFINITE.E4M3.F32.PACK_AB_MERGE_C R63, RZ, R63, RZ ;  /* 0x0000003fff3f723e */ /* 0x000fe200048070ff */
[----:B------:R-:W-:Y:S01]  /*4b20*/  @!P6 STG.E.U8 desc[UR16][R8.64+0x11], R27 ;  /* 0x0000111b0800e986 */ /* 0x000fe2000c101110 */
[----:B------:R-:W-:Y:S01]  /*4b30*/  ISETP.LT.OR P6, PT, R25, 0x1, !P2 ;  /* 0x000000011900780c */ /* 0x000fe200057c1670 */
[-C--:B------:R-:W-:Y:S01]  /*4b40*/  FMUL R21, R21, R3.reuse ;  /* 0x0000000315157220 */ /* 0x080fe20000400000 */
[C---:B------:R-:W-:Y:S01]  /*4b50*/  ISETP.LT.OR P2, PT, R25.reuse, 0x9, !P2 ;  /* 0x000000091900780c */ /* 0x040fe20005741670 */
[----:B------:R-:W-:Y:S01]  /*4b60*/  @!P3 STG.E.U8 desc[UR16][R10.64+0x10], R69 ;  /* 0x000010450a00b986 */ /* 0x000fe2000c101110 */
[C---:B------:R-:W-:Y:S01]  /*4b70*/  ISETP.LT.OR P3, PT, R25.reuse, 0x1, !P5 ;  /* 0x000000011900780c */ /* 0x040fe20006f61670 */
[-C--:B------:R-:W-:Y:S01]  /*4b80*/  FMUL R20, R20, R3.reuse ;  /* 0x0000000314147220 */ /* 0x080fe20000400000 */
[----:B------:R-:W-:Y:S01]  /*4b90*/  ISETP.LT.OR P5, PT, R25, 0x9, !P5 ;  /* 0x000000091900780c */ /* 0x000fe20006fa1670 */
[-C--:B------:R-:W-:Y:S01]  /*4ba0*/  FMUL R19, R19, R3.reuse ;  /* 0x0000000313137220 */ /* 0x080fe20000400000 */
[----:B0-----:R-:W-:Y:S01]  /*4bb0*/  F2FP.SATFINITE.E4M3.F32.PACK_AB_MERGE_C R13, RZ, R68, RZ ;  /* 0x00000044ff0d723e */ /* 0x001fe200048070ff */
[-C--:B------:R-:W-:Y:S01]  /*4bc0*/  FMUL R18, R18, R3.reuse ;  /* 0x0000000312127220 */ /* 0x080fe20000400000 */
[----:B-1----:R-:W-:Y:S01]  /*4bd0*/  F2FP.SATFINITE.E4M3.F32.PACK_AB_MERGE_C R23, RZ, R66, RZ ;  /* 0x00000042ff17723e */ /* 0x002fe200048070ff */
[----:B------:R-:W-:Y:S01]  /*4be0*/  FMUL R17, R17, R3 ;  /* 0x0000000311117220 */ /* 0x000fe20000400000 */
[----:B------:R-:W-:Y:S01]  /*4bf0*/  F2FP.SATFINITE.E4M3.F32.PACK_AB_MERGE_C R61, RZ, R61, RZ ;  /* 0x0000003dff3d723e */ /* 0x000fe200048070ff */
[----:B------:R0:W-:Y:S01]  /*4c00*/  @!P1 STG.E.U8 desc[UR16][R10.64+0x11], R13 ;  /* 0x0000110d0a009986 */ /* 0x0001e2000c101110 */
[----:B------:R-:W-:Y:S01]  /*4c10*/  ISETP.GE.AND P1, PT, R26, 0x22, PT ;  /* 0x000000221a00780c */ /* 0x000fe20003f26270 */
[----:B------:R-:W-:Y:S01]  /*4c20*/  FMUL R16, R16, R3 ;  /* 0x0000000310107220 */ /* 0x000fe20000400000 */
[----:B------:R-:W-:Y:S01]  /*4c30*/  F2FP.SATFINITE.E4M3.F32.PACK_AB_MERGE_C R59, RZ, R59, RZ ;  /* 0x0000003bff3b723e */ /* 0x000fe200048070ff */
[----:B------:R-:W-:Y:S01]  /*4c40*/  @!P3 STG.E.U8 desc[UR16][R8.64+0x18], R67 ;  /* 0x000018430800b986 */ /* 0x000fe2000c101110 */
[----:B------:R-:W-:Y:S01]  /*4c50*/  ISETP.GE.AND P3, PT, R26, 0x21, PT ;  /* 0x000000211a00780c */ /* 0x000fe20003f66270 */
[----:B------:R-:W-:Y:S01]  /*4c60*/  FMUL R15, R15, R3 ;  /* 0x000000030f0f7220 */ /* 0x000fe20000400000 */
[----:B------:R-:W-:Y:S01]  /*4c70*/  F2FP.SATFINITE.E4M3.F32.PACK_AB_MERGE_C R57, RZ, R57, RZ ;  /* 0x00000039ff39723e */ /* 0x000fe200048070ff */
[----:B------:R1:W-:Y:S01]  /*4c80*/  @!P6 STG.E.U8 desc[UR16][R8.64+0x19], R23 ;  /* 0x000019170800e986 */ /* 0x0003e2000c101110 */
[C---:B------:R-:W-:Y:S01]  /*4c90*/  ISETP.LT.OR P6, PT, R25.reuse, 0x1, !P3 ;  /* 0x000000011900780c */ /* 0x040fe20005fc1670 */
[----:B------:R-:W-:Y:S01]  /*4ca0*/  FMUL R14, R14, R3 ;  /* 0x000000030e0e7220 */ /* 0x000fe20000400000 */
[C---:B------:R-:W-:Y:S01]  /*4cb0*/  ISETP.LT.OR P3, PT, R25.reuse, 0x9, !P3 ;  /* 0x000000091900780c */ /* 0x040fe20005f61670 */
[----:B------:R-:W-:Y:S01]  /*4cc0*/  @!P5 STG.E.U8 desc[UR16][R10.64+0x18], R65 ;  /* 0x000018410a00d986 */ /* 0x000fe2000c101110 */
[----:B------:R-:W-:-:S02]  /*4cd0*/  ISETP.LT.OR P5, PT, R25, 0x1, !P1 ;  /* 0x000000011900780c */ /* 0x000fc40004fa1670 */
[----:B0-----:R-:W-:Y:S02]  /*4ce0*/  F2FP.SATFINITE.E4M3.F32.PACK_AB_MERGE_C R13, RZ, R64, RZ ;  /* 0x00000040ff0d723e */ /* 0x001fe400048070ff */
[----:B------:R-:W-:Y:S02]  /*4cf0*/  ISETP.LT.OR P1, PT, R25, 0x9, !P1 ;  /* 0x000000091900780c */ /* 0x000fe40004f21670 */
[----:B------:R-:W-:Y:S01]  /*4d00*/  F2FP.SATFINITE.E4M3.F32.PACK_AB_MERGE_C R21, RZ, R21, RZ ;  /* 0x00000015ff15723e */ /* 0x000fe200048070ff */
[----:B------:R0:W-:Y:S01]  /*4d10*/  @!P2 STG.E.U8 desc[UR16][R10.64+0x19], R13 ;  /* 0x0000190d0a00a986 */ /* 0x0001e2000c101110 */
[----:B-1----:R-:W-:Y:S02]  /*4d20*/  F2FP.SATFINITE.E4M3.F32.PACK_AB_MERGE_C R23, RZ, R62, RZ ;  /* 0x0000003eff17723e */ /* 0x002fe400048070ff */
[----:B------:R-:W-:Y:S01]  /*4d30*/  ISETP.GE.AND P2, PT, R26, 0x2a, PT ;  /* 0x0000002a1a00780c */ /* 0x000fe20003f46270 */
[----:B------:R-:W-:Y:S01]  /*4d40*/  @!P6 STG.E.U8 desc[UR16][R8.64+0x20], R63 ;  /* 0x0000203f0800e986 */ /* 0x000fe2000c101110 */
[----:B------:R-:W-:-:S02]  /*4d50*/  F2FP.SATFINITE.E4M3.F32.PACK_AB_MERGE_C R19, RZ, R19, RZ ;  /* 0x00000013ff13723e */ /* 0x000fc400048070ff */
[----:B------:R-:W-:Y:S01]  /*4d60*/  F2FP.SATFINITE.E4M3.F32.PACK_AB_MERGE_C R17, RZ, R17, RZ ;  /* 0x00000011ff11723e */ /* 0x000fe200048070ff */
[----:B------:R1:W-:Y:S01]  /*4d70*/  @!P5 STG.E.U8 desc[UR16][R8.64+0x21], R23 ;  /* 0x000021170800d986 */ /* 0x0003e2000c101110 */
[----:B------:R-:W-:Y:S02]  /*4d80*/  ISETP.GE.AND P5, PT, R26, 0x29, PT ;  /* 0x000000291a00780c */ /* 0x000fe40003fa6270 */
[----:B------:R-:W-:Y:S01]  /*4d90*/  F2FP.SATFINITE.E4M3.F32.PACK_AB_MERGE_C R15, RZ, R15, RZ ;  /* 0x0000000fff0f723e */ /* 0x000fe200048070ff */
[----:B------:R-:W-:Y:S01]  /*4da0*/  @!P3 STG.E.U8 desc[UR16][R10.64+0x20], R61 ;  /* 0x0000203d0a00b986 */ /* 0x000fe2000c101110 */
[C---:B------:R-:W-:Y:S02]  /*4db0*/  ISETP.LT.OR P3, PT, R25.reuse, 0x1, !P2 ;  /* 0x000000011900780c */ /* 0x040fe40005761670 */
[C---:B------:R-:W-:Y:S02]  /*4dc0*/  ISETP.LT.OR P6, PT, R25.reuse, 0x1, !P5 ;  /* 0x000000011900780c */ /* 0x040fe40006fc1670 */
[----:B------:R-:W-:-:S02]  /*4dd0*/  ISETP.LT.OR P5, PT, R25, 0x9, !P5 ;  /* 0x000000091900780c */ /* 0x000fc40006fa1670 */
[----:B0-----:R-:W-:Y:S02]  /*4de0*/  F2FP.SATFINITE.E4M3.F32.PACK_AB_MERGE_C R13, RZ, R60, RZ ;  /* 0x0000003cff0d723e */ /* 0x001fe400048070ff */
[----:B-1----:R-:W-:Y:S02]  /*4df0*/  F2FP.SATFINITE.E4M3.F32.PACK_AB_MERGE_C R23, RZ, R58, RZ ;  /* 0x0000003aff17723e */ /* 0x002fe400048070ff */
[----:B------:R-:W-:Y:S01]  /*4e00*/  ISETP.LT.OR P2, PT, R25, 0x9, !P2 ;  /* 0x000000091900780c */ /* 0x000fe20005741670 */
[----:B------:R0:W-:Y:S01]  /*4e10*/  @!P1 STG.E.U8 desc[UR16][R10.64+0x21], R13 ;  /* 0x0000210d0a009986 */ /* 0x0001e2000c101110 */
[----:B------:R-:W-:-:S03]  /*4e20*/  ISETP.GE.AND P1, PT, R26, 0x31, PT ;  /* 0x000000311a00780c */ /* 0x000fc60003f26270 */
[----:B------:R1:W-:Y:S01]  /*4e30*/  @!P3 STG.E.U8 desc[UR16][R8.64+0x29], R23 ;  /* 0x000029170800b986 */ /* 0x0003e2000c101110 */
[----:B------:R-:W-:-:S03]  /*4e40*/  ISETP.GE.AND P3, PT, R26, 0x32, PT ;  /* 0x000000321a00780c */ /* 0x000fc60003f66270 */
[----:B------:R-:W-:Y:S01]  /*4e50*/  @!P6 STG.E.U8 desc[UR16][R8.64+0x28], R59 ;  /* 0x0000283b0800e986 */ /* 0x000fe2000c101110 */
[C---:B------:R-:W-:Y:S02]  /*4e60*/  ISETP.LT.OR P6, PT, R25.reuse, 0x1, !P1 ;  /* 0x000000011900780c */ /* 0x040fe40004fc1670 */
[C---:B------:R-:W-:Y:S01]  /*4e70*/  ISETP.LT.OR P1, PT, R25.reuse, 0x9, !P1 ;  /* 0x000000091900780c */ /* 0x040fe20004f21670 */
[----:B------:R-:W-:Y:S01]  /*4e80*/  @!P5 STG.E.U8 desc[UR16][R10.64+0x28], R57 ;  /* 0x000028390a00d986 */ /* 0x000fe2000c101110 */
[C---:B------:R-:W-:Y:S02]  /*4e90*/  ISETP.LT.OR P5, PT, R25.reuse, 0x1, !P3 ;  /* 0x000000011900780c */ /* 0x040fe40005fa1670 */
        /* <DEDUP_REMOVED lines=10> */
[----:B------:R2:W-:Y:S01]  /*4f40*/  @!P1 STG.E.U8 desc[UR16][R10.64+0x30], R19 ;  /* 0x000030130a009986 */ /* 0x0005e2000c101110 */
[C---:B------:R-:W-:Y:S02]  /*4f50*/  ISETP.LT.OR P1, PT, R25.reuse, 0x1, !P2 ;  /* 0x000000011900780c */ /* 0x040fe40005721670 */
[----:B------:R-:W-:Y:S02]  /*4f60*/  ISETP.LT.OR P2, PT, R25, 0x9, !P2 ;  /* 0x000000091900780c */ /* 0x000fe40005741670 */
[----:B0-----:R-:W-:Y:S02]  /*4f70*/  F2FP.SATFINITE.E4M3.F32.PACK_AB_MERGE_C R13, RZ, R18, RZ ;  /* 0x00000012ff0d723e */ /* 0x001fe400048070ff */
[----:B-1----:R-:W-:-:S03]  /*4f80*/  F2FP.SATFINITE.E4M3.F32.PACK_AB_MERGE_C R21, RZ, R14, RZ ;  /* 0x0000000eff15723e */ /* 0x002fc600048070ff */
[----:B------:R0:W-:Y:S01]  /*4f90*/  @!P3 STG.E.U8 desc[UR16][R10.64+0x31], R13 ;  /* 0x0000310d0a00b986 */ /* 0x0001e2000c101110 */
[----:B--2---:R-:W-:-:S03]  /*4fa0*/  F2FP.SATFINITE.E4M3.F32.PACK_AB_MERGE_C R19, RZ, R16, RZ ;  /* 0x00000010ff13723e */ /* 0x004fc600048070ff */
[----:B------:R0:W-:Y:S04]  /*4fb0*/  @!P1 STG.E.U8 desc[UR16][R8.64+0x38], R17 ;  /* 0x0000381108009986 */ /* 0x0001e8000c101110 */
[----:B------:R0:W-:Y:S04]  /*4fc0*/  @!P5 STG.E.U8 desc[UR16][R8.64+0x39], R19 ;  /* 0x000039130800d986 */ /* 0x0001e8000c101110 */
[----:B------:R0:W-:Y:S04]  /*4fd0*/  @!P2 STG.E.U8 desc[UR16][R10.64+0x38], R15 ;  /* 0x0000380f0a00a986 */ /* 0x0001e8000c101110 */
[----:B------:R0:W-:Y:S02]  /*4fe0*/  @!P6 STG.E.U8 desc[UR16][R10.64+0x39], R21 ;  /* 0x000039150a00e986 */ /* 0x0001e4000c101110 */
.L_x_104:
[----:B------:R-:W-:Y:S05]  /*4ff0*/  BSYNC B0 ;  /* 0x0000000000007941 */ /* 0x000fea0003800000 */
.L_x_38:
[----:B------:R-:W-:Y:S01]  /*5000*/  ULDC UR6, c[0x0][0xc] ;  /* 0x0000030000067ab9 */ /* 0x000fe20000000800 */
[----:B------:R-:W-:Y:S01]  /*5010*/  ULDC UR7, c[0x0][0x10] ;  /* 0x0000040000077ab9 */ /* 0x000fe20000000800 */
[----:B0-----:R-:W0:Y:S01]  /*5020*/  LDC R9, c[0x0][0x14] ;  /* 0x00000500ff097b82 */ /* 0x001e220000000800 */
[----:B------:R-:W-:Y:S01]  /*5030*/  UIMAD.WIDE.U32 UR6, UR6, UR7, URZ ;  /* 0x00000007060672a5 */ /* 0x000fe2000f8e003f */
[----:B-----5:R-:W-:Y:S01]  /*5040*/  PRMT R8, RZ, 0x7610, R8 ;  /* 0x00007610ff087816 */ /* 0x020fe20000000008 */
[----:B------:R-:W-:Y:S02]  /*5050*/  IMAD.MOV.U32 R12, RZ, RZ, -0x1 ;  /* 0xffffffffff0c7424 */ /* 0x000fe400078e00ff */
[----:B------:R-:W-:Y:S02]  /*5060*/  IMAD.MOV.U32 R71, RZ, RZ, -0x1 ;  /* 0xffffffffff477424 */ /* 0x000fe400078e00ff */
[----:B0-----:R-:W-:-:S04]  /*5070*/  IMAD.WIDE.U32 R4, R9, UR6, R4 ;  /* 0x0000000609047c25 */ /* 0x001fc8000f8e0004 */
[----:B------:R-:W-:Y:S01]  /*5080*/  IMAD R9, R9, UR7, RZ ;  /* 0x0000000709097c24 */ /* 0x000fe2000f8e02ff */
[----:B------:R-:W-:Y:S02]  /*5090*/  ULDC.64 UR6, c[0x0][0x650] ;  /* 0x0001940000067ab9 */ /* 0x000fe40000000a00 */
[----:B------:R-:W-:Y:S01]  /*50a0*/  ISETP.GE.U32.AND P1, PT, R4, UR6, PT ;  /* 0x0000000604007c0c */ /* 0x000fe2000bf26070 */
[----:B------:R-:W-:-:S05]  /*50b0*/  IMAD.IADD R5, R5, 0x1, R9 ;  /* 0x0000000105057824 */ /* 0x000fca00078e0209 */
[----:B------:R-:W-:-:S13]  /*50c0*/  ISETP.GE.U32.AND.EX P1, PT, R5, UR7, PT, P1 ;  /* 0x0000000705007c0c */ /* 0x000fda000bf26110 */
[----:B------:R-:W-:Y:S05]  /*50d0*/  @P1 BRA `(.L_x_105) ;  /* 0x0000000400601947 */ /* 0x000fea0003800000 */
[----:B------:R-:W0:Y:S01]  /*50e0*/  S2R R20, SR_CTAID.X ;  /* 0x0000000000147919 */ /* 0x000e220000002500 */
[----:B------:R-:W5:Y:S01]  /*50f0*/  LDC.64 R14, c[0x0][0x628] ;  /* 0x00018a00ff0e7b82 */ /* 0x000f620000000a00 */
[----:B------:R-:W-:Y:S01]  /*5100*/  ULDC UR6, c[0x0][0x150] ;  /* 0x0000540000067ab9 */ /* 0x000fe20000000800 */
[----:B------:R-:W-:Y:S01]  /*5110*/  IMAD.MOV.U32 R12, RZ, RZ, R4 ;  /* 0x000000ffff0c7224 */ /* 0x000fe200078e0004 */
[----:B-12-4-:R-:W1:Y:S01]  /*5120*/  S2R R22, SR_CTAID.Y ;  /* 0x0000000000167919 */ /* 0x016e620000002600 */
[----:B------:R-:W-:-:S04]  /*5130*/  IMAD.MOV.U32 R13, RZ, RZ, R5 ;  /* 0x000000ffff0d7224 */ /* 0x000fc800078e0005 */
[----:B------:R-:W2:Y:S08]  /*5140*/  LDC R23, c[0x0][0x144] ;  /* 0x00005100ff177b82 */ /* 0x000eb00000000800 */
[----:B------:R-:W4:Y:S08]  /*5150*/  LDC R16, c[0x0][0x630] ;  /* 0x00018c00ff107b82 */ /* 0x000f300000000800 */
[----:B------:R-:W1:Y:S01]  /*5160*/  LDC.64 R18, c[0x0][0x620] ;  /* 0x00018800ff127b82 */ /* 0x000e620000000a00 */
[----:B-----5:R-:W-:-:S04]  /*5170*/  ISETP.NE.U32.AND P1, PT, R14, RZ, PT ;  /* 0x000000ff0e00720c */ /* 0x020fc80003f25070 */
[----:B------:R-:W-:Y:S02]  /*5180*/  ISETP.NE.AND.EX P1, PT, R15, RZ, PT, P1 ;  /* 0x000000ff0f00720c */ /* 0x000fe40003f25310 */
[----:B0-----:R-:W-:-:S05]  /*5190*/  I2FP.F32.U32 R8, R20 ;  /* 0x0000001400087245 */ /* 0x001fca0000201000 */
[----:B------:R-:W-:-:S04]  /*51a0*/  FMUL R8, R8, UR6 ;  /* 0x0000000608087c20 */ /* 0x000fc80008400000 */
[----:B------:R0:W0:Y:S02]  /*51b0*/  F2I.U32.TRUNC.NTZ R21, R8 ;  /* 0x0000000800157305 */ /* 0x000024000020f000 */
[----:B--2-4-:R-:W-:Y:S05]  /*51c0*/  @!P1 BRA `(.L_x_106) ;  /* 0x0000000000289947 */ /* 0x014fea0003800000 */
[----:B------:R-:W2:Y:S02]  /*51d0*/  LDC R9, c[0x0][0x634] ;  /* 0x00018d00ff097b82 */ /* 0x000ea40000000800 */
[----:B--2---:R-:W-:-:S05]  /*51e0*/  IADD3 R13, P1, R4, R9, RZ ;  /* 0x00000009040d7210 */ /* 0x004fca0007f3e0ff */
[----:B------:R-:W-:-:S04]  /*51f0*/  IMAD.X R17, RZ, RZ, R5, P1 ;  /* 0x000000ffff117224 */ /* 0x000fc800008e0605 */
[----:B0-----:R-:W-:-:S04]  /*5200*/  IMAD.WIDE.U32 R8, R17, R14, RZ ;  /* 0x0000000e11087225 */ /* 0x001fc800078e00ff */
[----:B---3--:R-:W-:-:S04]  /*5210*/  IMAD.WIDE.U32 R10, P1, R13, R15, R8 ;  /* 0x0000000f0d0a7225 */ /* 0x008fc80007820008 */
[----:B------:R-:W-:-:S04]  /*5220*/  IMAD.WIDE.U32 R8, R13, R14, RZ ;  /* 0x0000000e0d087225 */ /* 0x000fc800078e00ff */
[----:B------:R-:W-:Y:S01]  /*5230*/  IMAD.X R13, RZ, RZ, RZ, P1 ;  /* 0x000000ffff0d7224 */ /* 0x000fe200008e06ff */
[----:B------:R-:W-:Y:S01]  /*5240*/  IADD3 RZ, P1, R9, R10, RZ ;  /* 0x0000000a09ff7210 */ /* 0x000fe20007f3e0ff */
[----:B------:R-:W-:-:S04]  /*5250*/  IMAD.MOV.U32 R12, RZ, RZ, R11 ;  /* 0x000000ffff0c7224 */ /* 0x000fc800078e000b */
[----:B------:R-:W-:-:S08]  /*5260*/  IMAD.WIDE.U32.X R12, R17, R15, R12, P1 ;  /* 0x0000000f110c7225 */ /* 0x000fd000008e040c */
.L_x_106:
[----:B---3--:R-:W2:Y:S01]  /*5270*/  LDC.64 R28, c[0x0][0x640] ;  /* 0x00019000ff1c7b82 */ /* 0x008ea20000000a00 */
[-C--:B------:R-:W-:Y:S01]  /*5280*/  SHF.R.U64 R71, R12, R16.reuse, R13 ;  /* 0x000000100c477219 */ /* 0x080fe2000000120d */
[----:B0-----:R-:W-:Y:S01]  /*5290*/  IMAD.MOV R21, RZ, RZ, -R21 ;  /* 0x000000ffff157224 */ /* 0x001fe200078e0a15 */
[----:B------:R-:W-:Y:S01]  /*52a0*/  SHF.R.U32.HI R8, RZ, R16, R13 ;  /* 0x00000010ff087219 */ /* 0x000fe2000001160d */
[----:B------:R-:W-:Y:S01]  /*52b0*/  ULDC UR6, c[0x0][0x154] ;  /* 0x0000550000067ab9 */ /* 0x000fe20000000800 */
[----:B------:R-:W-:Y:S01]  /*52c0*/  IADD3 R11, P1, RZ, -R71, RZ ;  /* 0x80000047ff0b7210 */ /* 0x000fe20007f3e0ff */
[----:B------:R-:W-:Y:S02]  /*52d0*/  IMAD R21, R23, R21, R20 ;  /* 0x0000001517157224 */ /* 0x000fe400078e0214 */
[----:B------:R-:W0:Y:S01]  /*52e0*/  LDC R12, c[0x0][0x618] ;  /* 0x00018600ff0c7b82 */ /* 0x000e220000000800 */
[----:B------:R-:W-:Y:S02]  /*52f0*/  IMAD.MOV.U32 R13, RZ, RZ, 0x1 ;  /* 0x00000001ff0d7424 */ /* 0x000fe400078e00ff */
[----:B------:R-:W-:-:S04]  /*5300*/  IMAD.X R9, RZ, RZ, ~R8, P1 ;  /* 0x000000ffff097224 */ /* 0x000fc800008e0e08 */
[-C--:B-1----:R-:W-:Y:S01]  /*5310*/  IMAD R10, R9, R18.reuse, RZ ;  /* 0x00000012090a7224 */ /* 0x082fe200078e02ff */
[----:B------:R-:W1:Y:S01]  /*5320*/  LDC R24, c[0x0][0x608] ;  /* 0x00018200ff187b82 */ /* 0x000e620000000800 */
[----:B------:R-:W-:-:S04]  /*5330*/  IMAD.WIDE.U32 R8, R11, R18, R4 ;  /* 0x000000120b087225 */ /* 0x000fc800078e0004 */
[----:B------:R-:W-:Y:S01]  /*5340*/  IMAD R11, R11, R19, R10 ;  /* 0x000000130b0b7224 */ /* 0x000fe200078e020a */
[----:B------:R-:W-:Y:S02]  /*5350*/  I2FP.F32.U32 R10, R22 ;  /* 0x00000016000a7245 */ /* 0x000fe40000201000 */
[----:B------:R-:W3:Y:S01]  /*5360*/  LDC R26, c[0x0][0x658] ;  /* 0x00019600ff1a7b82 */ /* 0x000ee20000000800 */
[----:B------:R-:W-:Y:S01]  /*5370*/  IMAD.IADD R9, R9, 0x1, R11 ;  /* 0x0000000109097824 */ /* 0x000fe200078e020b */
[----:B--2---:R-:W-:Y:S01]  /*5380*/  ISETP.NE.U32.AND P1, PT, R28, RZ, PT ;  /* 0x000000ff1c00720c */ /* 0x004fe20003f25070 */
[----:B------:R-:W-:Y:S01]  /*5390*/  FMUL R10, R10, UR6 ;  /* 0x000000060a0a7c20 */ /* 0x000fe20008400000 */
[----:B------:R-:W-:Y:S02]  /*53a0*/  IMAD.MOV.U32 R11, RZ, RZ, -0x1 ;  /* 0xffffffffff0b7424 */ /* 0x000fe400078e00ff */
[----:B------:R-:W-:Y:S01]  /*53b0*/  ISETP.NE.AND.EX P1, PT, R29, RZ, PT, P1 ;  /* 0x000000ff1d00720c */ /* 0x000fe20003f25310 */
[----:B------:R2:W4:Y:S01]  /*53c0*/  F2I.U32.TRUNC.NTZ R17, R10 ;  /* 0x0000000a00117305 */ /* 0x000522000020f000 */
[----:B------:R-:W2:Y:S01]  /*53d0*/  LDC R19, c[0x0][0x148] ;  /* 0x00005200ff137b82 */ /* 0x000ea20000000800 */
[----:B0-----:R-:W-:-:S02]  /*53e0*/  SHF.R.U64 R16, R8, R12, R9 ;  /* 0x0000000c08107219 */ /* 0x001fc40000001209 */
[----:B------:R-:W-:-:S05]  /*53f0*/  SHF.R.U32.HI R9, RZ, R12, R9 ;  /* 0x0000000cff097219 */ /* 0x000fca0000011609 */
[----:B------:R-:W0:Y:S01]  /*5400*/  LDC R20, c[0x0][0x600] ;  /* 0x00018000ff147b82 */ /* 0x000e220000000800 */
[-CC-:B-1----:R-:W-:Y:S02]  /*5410*/  SHF.R.U64 R14, R16, R24.reuse, R9.reuse ;  /* 0x00000018100e7219 */ /* 0x182fe40000001209 */
[----:B------:R-:W-:-:S05]  /*5420*/  SHF.R.U32.HI R9, RZ, R24, R9 ;  /* 0x00000018ff097219 */ /* 0x000fca0000011609 */
[----:B------:R-:W1:Y:S01]  /*5430*/  LDC R25, c[0x0][0x648] ;  /* 0x00019200ff197b82 */ /* 0x000e620000000800 */
[-CC-:B---3--:R-:W-:Y:S02]  /*5440*/  SHF.R.U64 R18, R14, R26.reuse, R9.reuse ;  /* 0x0000001a0e127219 */ /* 0x188fe40000001209 */
[-C--:B------:R-:W-:Y:S02]  /*5450*/  SHF.L.U32 R11, R11, R26.reuse, RZ ;  /* 0x0000001a0b0b7219 */ /* 0x080fe400000006ff */
[-C--:B------:R-:W-:Y:S01]  /*5460*/  SHF.R.U32.HI R9, RZ, R26.reuse, R9 ;  /* 0x0000001aff097219 */ /* 0x080fe20000011609 */
[----:B------:R-:W-:Y:S01]  /*5470*/  IMAD.MOV.U32 R8, RZ, RZ, R18 ;  /* 0x000000ffff087224 */ /* 0x000fe200078e0012 */
[----:B------:R-:W-:Y:S01]  /*5480*/  SHF.L.U32 R24, R13, R26, RZ ;  /* 0x0000001a0d187219 */ /* 0x000fe200000006ff */
[----:B------:R-:W3:Y:S01]  /*5490*/  LDC R27, c[0x0][0x638] ;  /* 0x00018e00ff1b7b82 */ /* 0x000ee20000000800 */
[----:B------:R-:W-:-:S07]  /*54a0*/  LOP3.LUT R23, RZ, R11, RZ, 0x33, !PT ;  /* 0x0000000bff177212 */ /* 0x000fce00078e33ff */
[----:B------:R-:W0:Y:S01]  /*54b0*/  LDC R30, c[0x0][0x610] ;  /* 0x00018400ff1e7b82 */ /* 0x000e220000000800 */
[----:B----4-:R-:W-:Y:S05]  /*54c0*/  @!P1 BRA `(.L_x_107) ;  /* 0x0000000000289947 */ /* 0x010fea0003800000 */
[----:B------:R-:W4:Y:S02]  /*54d0*/  LDC R13, c[0x0][0x64c] ;  /* 0x00019300ff0d7b82 */ /* 0x000f240000000800 */
[----:B----4-:R-:W-:-:S05]  /*54e0*/  IADD3 R13, P1, R18, R13, RZ ;  /* 0x0000000d120d7210 */ /* 0x010fca0007f3e0ff */
[----:B------:R-:W-:-:S04]  /*54f0*/  IMAD.X R15, RZ, RZ, R9, P1 ;  /* 0x000000ffff0f7224 */ /* 0x000fc800008e0609 */
[----:B------:R-:W-:-:S04]  /*5500*/  IMAD.WIDE.U32 R8, R15, R28, RZ ;  /* 0x0000001c0f087225 */ /* 0x000fc800078e00ff */
[----:B--2---:R-:W-:-:S04]  /*5510*/  IMAD.WIDE.U32 R10, P1, R13, R29, R8 ;  /* 0x0000001d0d0a7225 */ /* 0x004fc80007820008 */
[----:B------:R-:W-:-:S04]  /*5520*/  IMAD.WIDE.U32 R8, R13, R28, RZ ;  /* 0x0000001c0d087225 */ /* 0x000fc800078e00ff */
[----:B------:R-:W-:Y:S01]  /*5530*/  IMAD.X R13, RZ, RZ, RZ, P1 ;  /* 0x000000ffff0d7224 */ /* 0x000fe200008e06ff */
[----:B------:R-:W-:Y:S01]  /*5540*/  IADD3 RZ, P1, R9, R10, RZ ;  /* 0x0000000a09ff7210 */ /* 0x000fe20007f3e0ff */
[----:B------:R-:W-:-:S04]  /*5550*/  IMAD.MOV.U32 R12, RZ, RZ, R11 ;  /* 0x000000ffff0c7224 */ /* 0x000fc800078e000b */
[----:B------:R-:W-:-:S08]  /*5560*/  IMAD.WIDE.U32.X R8, R15, R29, R12, P1 ;  /* 0x0000001d0f087225 */ /* 0x000fd000008e040c */
.L_x_107:
[----:B-1----:R-:W-:Y:S01]  /*5570*/  SHF.R.U64 R8, R8, R25, R9 ;  /* 0x0000001908087219 */ /* 0x002fe20000001209 */
[----:B0-----:R-:W-:Y:S01]  /*5580*/  VIADD R13, R20, 0xffffffff ;  /* 0xffffffff140d7836 */ /* 0x001fe20000000000 */
[----:B------:R-:W-:Y:S01]  /*5590*/  LOP3.LUT R11, R14, R23, RZ, 0xc0, !PT ;  /* 0x000000170e0b7212 */ /* 0x000fe200078ec0ff */
[----:B------:R-:W-:Y:S02]  /*55a0*/  IMAD.MOV R17, RZ, RZ, -R17 ;  /* 0x000000ffff117224 */ /* 0x000fe400078e0a11 */
[----:B------:R-:W-:Y:S02]  /*55b0*/  IMAD.MOV R9, RZ, RZ, -R8 ;  /* 0x000000ffff097224 */ /* 0x000fe400078e0a08 */
[----:B------:R-:W-:Y:S01]  /*55c0*/  IMAD R24, R24, R8, R11 ;  /* 0x0000000818187224 */ /* 0x000fe200078e020b */
[----:B------:R-:W-:Y:S01]  /*55d0*/  LOP3.LUT R11, R16, R13, RZ, 0xc0, !PT ;  /* 0x0000000d100b7212 */ /* 0x000fe200078ec0ff */
[----:B--2---:R-:W-:Y:S02]  /*55e0*/  @P4 IMAD R21, R19, R17, R22 ;  /* 0x0000001113154224 */ /* 0x004fe400078e0216 */
[----:B---3--:R-:W-:-:S02]  /*55f0*/  IMAD R8, R9, R27, R18 ;  /* 0x0000001b09087224 */ /* 0x008fc400078e0212 */
[----:B------:R-:W-:Y:S02]  /*5600*/  IMAD R24, R24, R30, R21 ;  /* 0x0000001e18187224 */ /* 0x000fe400078e0215 */
[----:B------:R-:W-:Y:S02]  /*5610*/  IMAD R9, R8, R20, R11 ;  /* 0x0000001408097224 */ /* 0x000fe400078e020b */
[----:B------:R-:W-:-:S03]  /*5620*/  IMAD.MOV.U32 R10, RZ, RZ, 0x1 ;  /* 0x00000001ff0a7424 */ /* 0x000fc600078e00ff */
[----:B------:R-:W-:Y:S02]  /*5630*/  SEL R12, R9, R24, !P4 ;  /* 0x00000018090c7207 */ /* 0x000fe40006000000 */
[----:B------:R-:W-:Y:S02]  /*5640*/  PRMT R8, R10, 0x7610, R8 ;  /* 0x000076100a087816 */ /* 0x000fe40000000008 */
[----:B------:R-:W-:-:S07]  /*5650*/  SEL R24, R24, R9, !P4 ;  /* 0x0000000918187207 */ /* 0x000fce0006000000 */
.L_x_105:
[----:B------:R-:W-:Y:S01]  /*5660*/  LOP3.LUT P1, RZ, R8, 0xff, RZ, 0xc0, !PT ;  /* 0x000000ff08ff7812 */ /* 0x000fe2000782c0ff */
[----:B---3--:R-:W-:-:S12]  /*5670*/  IMAD.MOV.U32 R11, RZ, RZ, R24 ;  /* 0x000000ffff0b7224 */ /* 0x008fd800078e0018 */
[----:B------:R-:W-:Y:S05]  /*5680*/  @P1 BRA `(.L_x_108) ;  /* 0xffffffb800e01947 */ /* 0x000fea000383ffff */
[----:B------:R-:W-:Y:S05]  /*5690*/  EXIT ;  /* 0x000000000000794d */ /* 0x000fea0003800000 */
.L_x_8:
[----:B0-----:R-:W-:Y:S01]  /*56a0*/  ULDC.64 UR4, c[0x0][0x650] ;  /* 0x0001940000047ab9 */ /* 0x001fe20000000a00 */
        /* <DEDUP_REMOVED lines=25> */
.L_x_110:
[----:B------:R-:W0:Y:S01]  /*5840*/  LDC.64 R28, c[0x0][0x640] ;  /* 0x00019000ff1c7b82 */ /* 0x000e220000000a00 */
[-CC-:B------:R-:W-:Y:S01]  /*5850*/  SHF.R.U64 R21, R14, R6.reuse, R15.reuse ;  /* 0x000000060e157219 */ /* 0x180fe2000000120f */
[----:B------:R-:W-:Y:S01]  /*5860*/  IMAD.MOV.U32 R26, RZ, RZ, 0x1 ;  /* 0x00000001ff1a7424 */ /* 0x000fe200078e00ff */
[----:B------:R-:W-:Y:S02]  /*5870*/  SHF.R.U32.HI R6, RZ, R6, R15 ;  /* 0x00000006ff067219 */ /* 0x000fe4000001160f */
[----:B------:R-:W-:-:S03]  /*5880*/  IADD3 R13, P0, RZ, -R21, RZ ;  /* 0x80000015ff0d7210 */ /* 0x000fc60007f1e0ff */
[----:B------:R-:W1:Y:S02]  /*5890*/  LDC R12, c[0x0][0x618] ;  /* 0x00018600ff0c7b82 */ /* 0x000e640000000800 */
[----:B------:R-:W-:-:S04]  /*58a0*/  IMAD.X R11, RZ, RZ, ~R6, P0 ;  /* 0x000000ffff0b7224 */ /* 0x000fc800000e0e06 */
[-C--:B------:R-:W-:Y:S02]  /*58b0*/  IMAD R6, R11, R22.reuse, RZ ;  /* 0x000000160b067224 */ /* 0x080fe400078e02ff */
[----:B------:R-:W2:Y:S01]  /*58c0*/  LDC R14, c[0x0][0x608] ;  /* 0x00018200ff0e7b82 */ /* 0x000ea20000000800 */
[----:B------:R-:W-:-:S04]  /*58d0*/  IMAD.WIDE.U32 R10, R13, R22, R4 ;  /* 0x000000160d0a7225 */ /* 0x000fc800078e0004 */
[----:B------:R-:W-:-:S03]  /*58e0*/  IMAD R13, R13, R23, R6 ;  /* 0x000000170d0d7224 */ /* 0x000fc600078e0206 */
[----:B------:R-:W3:Y:S01]  /*58f0*/  LDC R27, c[0x0][0x658] ;  /* 0x00019600ff1b7b82 */ /* 0x000ee20000000800 */
[----:B------:R-:W-:Y:S01]  /*5900*/  IMAD.IADD R11, R11, 0x1, R13 ;  /* 0x000000010b0b7824 */ /* 0x000fe200078e020d */
[----:B0-----:R-:W-:-:S04]  /*5910*/  ISETP.NE.U32.AND P0, PT, R28, RZ, PT ;  /* 0x000000ff1c00720c */ /* 0x001fc80003f05070 */
[----:B------:R-:W-:Y:S02]  /*5920*/  ISETP.NE.AND.EX P0, PT, R29, RZ, PT, P0 ;  /* 0x000000ff1d00720c */ /* 0x000fe40003f05300 */
[----:B------:R-:W0:Y:S01]  /*5930*/  LDC R18, c[0x0][0x600] ;  /* 0x00018000ff127b82 */ /* 0x000e220000000800 */
[-CC-:B-1----:R-:W-:Y:S01]  /*5940*/  SHF.R.U64 R16, R10, R12.reuse, R11.reuse ;  /* 0x0000000c0a107219 */ /* 0x182fe2000000120b */
[----:B------:R-:W-:Y:S01]  /*5950*/  IMAD.MOV.U32 R10, RZ, RZ, -0x1 ;  /* 0xffffffffff0a7424 */ /* 0x000fe200078e00ff */
[----:B------:R-:W-:-:S05]  /*5960*/  SHF.R.U32.HI R11, RZ, R12, R11 ;  /* 0x0000000cff0b7219 */ /* 0x000fca000001160b */
[----:B------:R-:W1:Y:S01]  /*5970*/  LDC R22, c[0x0][0x648] ;  /* 0x00019200ff167b82 */ /* 0x000e620000000800 */
[-CC-:B--2---:R-:W-:Y:S02]  /*5980*/  SHF.R.U64 R23, R16, R14.reuse, R11.reuse ;  /* 0x0000000e10177219 */ /* 0x184fe4000000120b */
[----:B------:R-:W-:-:S05]  /*5990*/  SHF.R.U32.HI R6, RZ, R14, R11 ;  /* 0x0000000eff067219 */ /* 0x000fca000001160b */
[----:B------:R-:W2:Y:S01]  /*59a0*/  LDC R24, c[0x0][0x638] ;  /* 0x00018e00ff187b82 */ /* 0x000ea20000000800 */
[-C--:B---3--:R-:W-:Y:S02]  /*59b0*/  SHF.L.U32 R10, R10, R27.reuse, RZ ;  /* 0x0000001b0a0a7219 */ /* 0x088fe400000006ff */
[-CC-:B------:R-:W-:Y:S02]  /*59c0*/  SHF.R.U64 R25, R23, R27.reuse, R6.reuse ;  /* 0x0000001b17197219 */ /* 0x180fe40000001206 */
[----:B------:R-:W-:Y:S02]  /*59d0*/  LOP3.LUT R30, RZ, R10, RZ, 0x33, !PT ;  /* 0x0000000aff1e7212 */ /* 0x000fe400078e33ff */
[----:B------:R-:W-:Y:S01]  /*59e0*/  SHF.R.U32.HI R11, RZ, R27, R6 ;  /* 0x0000001bff0b7219 */ /* 0x000fe20000011606 */
[----:B------:R-:W3:Y:S01]  /*59f0*/  LDC R31, c[0x0][0x610] ;  /* 0x00018400ff1f7b82 */ /* 0x000ee20000000800 */
[----:B------:R-:W-:Y:S01]  /*5a00*/  IMAD.MOV.U32 R10, RZ, RZ, R25 ;  /* 0x000000ffff0a7224 */ /* 0x000fe200078e0019 */
[----:B------:R-:W-:Y:S06]  /*5a10*/  @!P0 BRA `(.L_x_111) ;  /* 0x0000000000288947 */ /* 0x000fec0003800000 */
        /* <DEDUP_REMOVED lines=10> */
.L_x_111:
[----:B-1----:R-:W-:Y:S01]  /*5ac0*/  SHF.R.U64 R9, R10, R22, R11 ;  /* 0x000000160a097219 */ /* 0x002fe2000000120b */
[----:B0-----:R-:W-:Y:S01]  /*5ad0*/  VIADD R11, R18, 0xffffffff ;  /* 0xffffffff120b7836 */ /* 0x001fe20000000000 */
[----:B------:R-:W-:Y:S01]  /*5ae0*/  SHF.L.U32 R26, R26, R27, RZ ;  /* 0x0000001b1a1a7219 */ /* 0x000fe200000006ff */
[----:B------:R-:W-:Y:S01]  /*5af0*/  @P4 IMAD R7, R17, R20, R8 ;  /* 0x0000001411074224 */ /* 0x000fe200078e0208 */
[----:B------:R-:W-:Y:S01]  /*5b00*/  LOP3.LUT R6, R23, R30, RZ, 0xc0, !PT ;  /* 0x0000001e17067212 */ /* 0x000fe200078ec0ff */
[----:B------:R-:W-:-:S04]  /*5b10*/  IMAD.MOV R10, RZ, RZ, -R9 ;  /* 0x000000ffff0a7224 */ /* 0x000fc800078e0a09 */
[----:B------:R-:W-:Y:S01]  /*5b20*/  IMAD R8, R26, R9, R6 ;  /* 0x000000091a087224 */ /* 0x000fe200078e0206 */
[----:B------:R-:W-:Y:S01]  /*5b30*/  LOP3.LUT R9, R16, R11, RZ, 0xc0, !PT ;  /* 0x0000000b10097212 */ /* 0x000fe200078ec0ff */
[----:B--2---:R-:W-:Y:S02]  /*5b40*/  IMAD R6, R10, R24, R25 ;  /* 0x000000180a067224 */ /* 0x004fe400078e0219 */
[----:B---3--:R-:W-:Y:S02]  /*5b50*/  IMAD R7, R8, R31, R7 ;  /* 0x0000001f08077224 */ /* 0x008fe400078e0207 */
[----:B------:R-:W-:Y:S02]  /*5b60*/  IMAD R18, R6, R18, R9 ;  /* 0x0000001206127224 */ /* 0x000fe400078e0209 */
[----:B------:R-:W-:Y:S02]  /*5b70*/  IMAD.MOV.U32 R8, RZ, RZ, 0x1 ;  /* 0x00000001ff087424 */ /* 0x000fe400078e00ff */
[----:B------:R-:W-:Y:S01]  /*5b80*/  IMAD.MOV.U32 R16, RZ, RZ, R21 ;  /* 0x000000ffff107224 */ /* 0x000fe200078e0015 */
[----:B------:R-:W-:-:S02]  /*5b90*/  SEL R13, R18, R7, !P4 ;  /* 0x00000007120d7207 */ /* 0x000fc40006000000 */
[----:B------:R-:W-:Y:S02]  /*5ba0*/  PRMT R6, R8, 0x7610, R6 ;  /* 0x0000761008067816 */ /* 0x000fe40000000006 */
[----:B------:R-:W-:-:S07]  /*5bb0*/  SEL R18, R7, R18, !P4 ;  /* 0x0000001207127207 */ /* 0x000fce0006000000 */
.L_x_109:
[----:B------:R-:W-:-:S08]  /*5bc0*/  NOP ;  /* 0x0000000000007918 */ /* 0x000fd00000000000 */
[----:B------:R-:W0:-:S00]  /*5bd0*/  USETMAXREG.DEALLOC.CTAPOOL 0x28 ;  /* 0x00000028000079c8 */ /* 0x000e0000080e0500 */
[----:B0-----:R-:W-:-:S13]  /*5be0*/  ISETP.NE.AND P0, PT, R3, RZ, PT ;  /* 0x000000ff0300720c */ /* 0x001fda0003f05270 */
[----:B------:R-:W-:Y:S05]  /*5bf0*/  @P0 EXIT ;  /* 0x000000000000094d */ /* 0x000fea0003800000 */
[----:B------:R-:W-:Y:S01]  /*5c00*/  LOP3.LUT P0, RZ, R6, 0xff, RZ, 0xc0, !PT ;  /* 0x000000ff06ff7812 */ /* 0x000fe2000780c0ff */
[----:B------:R-:W-:Y:S02]  /*5c10*/  IMAD.MOV.U32 R3, RZ, RZ, 0x1 ;  /* 0x00000001ff037424 */ /* 0x000fe400078e00ff */
[----:B------:R-:W-:-:S10]  /*5c20*/  IMAD.MOV.U32 R17, RZ, RZ, RZ ;  /* 0x000000ffff117224 */ /* 0x000fd400078e00ff */
[----:B------:R-:W-:Y:S05]  /*5c30*/  @!P0 BRA `(.L_x_112) ;  /* 0x0000000c00348947 */ /* 0x000fea0003800000 */
[----:B------:R-:W0:Y:S01]  /*5c40*/  LDC R3, c[0x0][0x28c] ;  /* 0x0000a300ff037b82 */ /* 0x000e220000000800 */
[----:B------:R-:W-:Y:S01]  /*5c50*/  ULDC UR5, c[0x0][0x658] ;  /* 0x0001960000057ab9 */ /* 0x000fe20000000800 */
[----:B------:R-:W-:Y:S01]  /*5c60*/  UMOV UR7, 0xffffffff ;  /* 0xffffffff00077882 */ /* 0x000fe20000000000 */
[----:B------:R-:W-:Y:S01]  /*5c70*/  ULDC UR6, c[0x0][0xc] ;  /* 0x0000030000067ab9 */ /* 0x000fe20000000800 */
[----:B------:R-:W-:Y:S01]  /*5c80*/  USHF.L.U32 UR8, UR7, UR5, URZ ;  /* 0x0000000507087299 */ /* 0x000fe2000800063f */
[----:B------:R-:W-:Y:S01]  /*5c90*/  BSSY B0, `(.L_x_112) ;  /* 0x00000c7000007945 */ /* 0x000fe20003800000 */
[----:B------:R-:W-:Y:S01]  /*5ca0*/  UMOV UR9, 0x1 ;  /* 0x0000000100097882 */ /* 0x000fe20000000000 */
[----:B------:R-:W-:Y:S01]  /*5cb0*/  ULDC UR7, c[0x0][0x10] ;  /* 0x0000040000077ab9 */ /* 0x000fe20000000800 */
[----:B------:R-:W1:Y:S01]  /*5cc0*/  S2UR UR10, SR_CgaCtaId ;  /* 0x00000000000a79c3 */ /* 0x000e620000008800 */
[----:B------:R-:W-:Y:S01]  /*5cd0*/  UIMAD.WIDE.U32 UR6, UR6, UR7, URZ ;  /* 0x00000007060672a5 */ /* 0x000fe2000f8e003f */
[----:B------:R-:W-:Y:S01]  /*5ce0*/  IMAD.MOV.U32 R14, RZ, RZ, 0x1 ;  /* 0x00000001ff0e7424 */ /* 0x000fe200078e00ff */
[----:B------:R-:W-:Y:S01]  /*5cf0*/  USHF.L.U32 UR18, UR9, UR5, URZ ;  /* 0x0000000509127299 */ /* 0x000fe2000800063f */
[----:B------:R-:W-:Y:S01]  /*5d00*/  LOP3.LUT R15, R2, 0x2, RZ, 0xfc, !PT ;  /* 0x00000002020f7812 */ /* 0x000fe200078efcff */
[----:B------:R-:W-:Y:S01]  /*5d10*/  IMAD.MOV.U32 R17, RZ, RZ, RZ ;  /* 0x000000ffff117224 */ /* 0x000fe200078e00ff */
[----:B------:R-:W-:Y:S01]  /*5d20*/  ULDC UR5, c[0x0][0x14] ;  /* 0x0000050000057ab9 */ /* 0x000fe20000000800 */
[----:B------:R-:W-:Y:S01]  /*5d30*/  ULDC UR4, c[0x0][0x600] ;  /* 0x0001800000047ab9 */ /* 0x000fe20000000800 */
[----:B------:R-:W-:-:S02]  /*5d40*/  UIMAD.WIDE.U32 UR22, UR6, UR5, URZ ;  /* 0x00000005061672a5 */ /* 0x000fc4000f8e003f */
[----:B------:R-:W-:Y:S02]  /*5d50*/  UIMAD UR13, UR7, UR5, URZ ;  /* 0x00000005070d72a4 */ /* 0x000fe4000f8e023f */
[----:B------:R-:W-:Y:S02]  /*5d60*/  UIADD3 UR4, UR4, -0x1, URZ ;  /* 0xffffffff04047890 */ /* 0x000fe4000fffe03f */
[----:B------:R-:W-:Y:S01]  /*5d70*/  ULOP3.LUT UR17, URZ, UR8, URZ, 0x33, !UPT ;  /* 0x000000083f117292 */ /* 0x000fe2000f8e333f */
[----:B0-----:R-:W-:Y:S01]  /*5d80*/  VIADD R3, R3, 0x7f ;  /* 0x0000007f03037836 */ /* 0x001fe20000000000 */
[----:B------:R-:W-:Y:S01]  /*5d90*/  UIADD3 UR13, UR23, UR13, URZ ;  /* 0x0000000d170d7290 */ /* 0x000fe2000fffe03f */
[----:B------:R-:W-:-:S03]  /*5da0*/  ULDC.64 UR24, c[0x0][0x198] ;  /* 0x0000660000187ab9 */ /* 0x000fc60000000a00 */
[----:B------:R-:W-:Y:S01]  /*5db0*/  SHF.R.S32.HI R6, RZ, 0x1f, R3 ;  /* 0x0000001fff067819 */ /* 0x000fe20000011403 */
[----:B-1----:R-:W-:-:S03]  /*5dc0*/  IMAD.U32 R11, RZ, RZ, UR10 ;  /* 0x0000000aff0b7e24 */ /* 0x002fc6000f8e00ff */
[----:B------:R-:W-:Y:S01]  /*5dd0*/  LEA.HI R6, R6, R3, RZ, 0x7 ;  /* 0x0000000306067211 */ /* 0x000fe200078f38ff */
[----:B------:R-:W-:-:S03]  /*5de0*/  IMAD.MOV.U32 R3, RZ, RZ, 0x1 ;  /* 0x00000001ff037424 */ /* 0x000fc600078e00ff */
[----:B------:R-:W-:-:S05]  /*5df0*/  SHF.R.S32.HI R10, RZ, 0x7, R6 ;  /* 0x00000007ff0a7819 */ /* 0x000fca0000011406 */
[----:B------:R-:W-:-:S07]  /*5e00*/  VIADD R12, R10, 0x1 ;  /* 0x000000010a0c7836 */ /* 0x000fce0000000000 */
.L_x_123:
[----:B------:R-:W-:-:S03]  /*5e10*/  UMOV UR5, 0xffffffff ;  /* 0xffffffff00057882 */ /* 0x000fc60000000000 */
[----:B------:R-:W-:Y:S05]  /*5e20*/  BRA.DIV UR5, `(.L_x_113) ;  /* 0x00000012055c7947 */ /* 0x000fea000b800000 */
[----:B------:R-:W-:-:S13]  /*5e30*/  ELECT P0, URZ, PT ;  /* 0x00000000003f782f */ /* 0x000fda0003800000 */
.L_x_139:
[----:B------:R-:W0:Y:S01]  /*5e40*/  LDC R6, c[0x0][0x28c] ;  /* 0x0000a300ff067b82 */ /* 0x000e220000000800 */
[----:B------:R-:W-:Y:S01]  /*5e50*/  BSSY B1, `(.L_x_114) ;  /* 0x000003a000017945 */ /* 0x000fe20003800000 */
[----:B0-----:R-:W-:-:S13]  /*5e60*/  ISETP.LT.OR P0, PT, R6, 0x1, !P0 ;  /* 0x000000010600780c */ /* 0x001fda0004701670 */
[----:B------:R-:W-:Y:S05]  /*5e70*/  @P0 BRA `(.L_x_115) ;  /* 0x0000000000dc0947 */ /* 0x000fea0003800000 */
[----:B------:R-:W-:Y:S02]  /*5e80*/  IMAD R18, R18, 0x8, R11 ;  /* 0x0000000812127824 */ /* 0x000fe400078e020b */
[----:B------:R-:W-:Y:S02]  /*5e90*/  IMAD.SHL.U32 R19, R13, 0x40, RZ ;  /* 0x000000400d137824 */ /* 0x000fe400078e00ff */
[----:B------:R-:W-:Y:S02]  /*5ea0*/  IMAD.MOV.U32 R22, RZ, RZ, RZ ;  /* 0x000000ffff167224 */ /* 0x000fe400078e00ff */
[----:B------:R-:W-:Y:S02]  /*5eb0*/  IMAD.MOV.U32 R6, RZ, RZ, R12 ;  /* 0x000000ffff067224 */ /* 0x000fe400078e000c */
[----:B------:R-:W-:Y:S02]  /*5ec0*/  IMAD.MOV.U32 R7, RZ, RZ, R3 ;  /* 0x000000ffff077224 */ /* 0x000fe400078e0003 */
[----:B------:R-:W-:-:S02]  /*5ed0*/  IMAD.MOV.U32 R8, RZ, RZ, R17 ;  /* 0x000000ffff087224 */ /* 0x000fc400078e0011 */
[----:B------:R-:W-:-:S07]  /*5ee0*/  IMAD.SHL.U32 R20, R18, 0x10, RZ ;  /* 0x0000001012147824 */ /* 0x000fce00078e00ff */
.L_x_118:
[----:B------:R-:W0:Y:S01]  /*5ef0*/  S2UR UR5, SR_CgaCtaId ;  /* 0x00000000000579c3 */ /* 0x000e220000008800 */
[----:B------:R-:W-:Y:S02]  /*5f00*/  MOV R18, 0x400 ;  /* 0x0000040000127802 */ /* 0x000fe40000000f00 */
[----:B------:R-:W-:Y:S02]  /*5f10*/  SHF.L.U32 R9, R7, 0x1f, RZ ;  /* 0x0000001f07097819 */ /* 0x000fe400000006ff */
[----:B------:R-:W-:-:S13]  /*5f20*/  LOP3.LUT P1, RZ, R0, 0x7f, RZ, 0xc0, !PT ;  /* 0x0000007f00ff7812 */ /* 0x000fda000782c0ff */
[----:B------:R-:W1:Y:S01]  /*5f30*/  @!P1 LDC R13, c[0x0][0x500] ;  /* 0x00014000ff0d9b82 */ /* 0x000e620000000800 */
[----:B0-----:R-:W-:-:S05]  /*5f40*/  IMAD.U32 R11, RZ, RZ, UR5 ;  /* 0x00000005ff0b7e24 */ /* 0x001fca000f8e00ff */
[----:B------:R-:W-:-:S05]  /*5f50*/  LEA R21, R11, R18, 0x18 ;  /* 0x000000120b157211 */ /* 0x000fca00078ec0ff */
[----:B------:R-:W-:-:S04]  /*5f60*/  IMAD R18, R8, 0x8, R21 ;  /* 0x0000000808127824 */ /* 0x000fc800078e0215 */
[----:B------:R-:W0:Y:S02]  /*5f70*/  SYNCS.PHASECHK.TRANS64.TRYWAIT P0, [R18+URZ+0x48], R9 ;  /* 0x00004809120075a7 */ /* 0x000e24000800017f */
[----:B01----:R-:W-:Y:S05]  /*5f80*/  @!P0 BRA `(.L_x_116) ;  /* 0x0000001000248947 */ /* 0x003fea0003800000 */
.L_x_140:
[----:B0-----:R-:W-:Y:S01]  /*5f90*/  PRMT R9, R15, 0x9910, RZ ;  /* 0x000099100f097816 */ /* 0x001fe200000000ff */
[----:B------:R0:W-:Y:S03]  /*5fa0*/  @!P1 SYNCS.ARRIVE.TRANS64 RZ, [R18+URZ], R13 ;  /* 0x0000000d12ff99a7 */ /* 0x0001e6000800003f */
[----:B------:R-:W-:-:S13]  /*5fb0*/  ISETP.NE.AND P0, PT, R9, 0x2, PT ;  /* 0x000000020900780c */ /* 0x000fda0003f05270 */
[----:B0-----:R-:W-:Y:S05]  /*5fc0*/  @P0 BRA `(.L_x_117) ;  /* 0x0000000000040947 */ /* 0x001fea0003800000 */
[----:B------:R-:W-:Y:S01]  /*5fd0*/  BPT.TRAP 0x1 ;  /* 0x000000040000795c */ /* 0x000fe20000300000 */
.L_x_117:
[----:B------:R-:W-:Y:S01]  /*5fe0*/  IMAD R9, R8, 0x8, R11 ;  /* 0x0000000808097824 */ /* 0x000fe200078e020b */
[----:B------:R-:W-:Y:S01]  /*5ff0*/  R2UR UR9, R18 ;  /* 0x00000000120972ca */ /* 0x000fe200000e0000 */
[----:B------:R-:W-:Y:S01]  /*6000*/  VIADD R6, R6, 0xffffffff ;  /* 0xffffffff06067836 */ /* 0x000fe20000000000 */
[----:B------:R-:W-:Y:S01]  /*6010*/  UIADD3 UR6, UP0, UR24, 0xf0, URZ ;  /* 0x000000f018067890 */ /* 0x000fe2000ff1e03f */
[--C-:B------:R-:W-:Y:S01]  /*6020*/  IMAD.U32 R9, R9, 0x800, R21.reuse ;  /* 0x0000080009097824 */ /* 0x100fe200078e0015 */
[----:B------:R-:W-:Y:S01]  /*6030*/  R2UR UR11, R20 ;  /* 0x00000000140b72ca */ /* 0x000fe200000e0000 */
[----:B------:R-:W-:Y:S01]  /*6040*/  IMAD R21, R8, 0x2000, R21 ;  /* 0x0000200008157824 */ /* 0x000fe200078e0215 */
[----:B------:R-:W-:Y:S01]  /*6050*/  R2UR UR10, R22 ;  /* 0x00000000160a72ca */ /* 0x000fe200000e0000 */
[----:B------:R-:W-:Y:S01]  /*6060*/  UIADD3 UR26, UP1, UR24, 0x1f0, URZ ;  /* 0x000001f0181a7890 */ /* 0x000fe2000ff3e03f */
[----:B------:R-:W-:Y:S01]  /*6070*/  R2UR UR5, R9 ;  /* 0x00000000090572ca */ /* 0x000fe200000e0000 */
[----:B------:R-:W-:Y:S01]  /*6080*/  UIADD3.X UR7, URZ, UR25, URZ, UP0, !UPT ;  /* 0x000000193f077290 */ /* 0x000fe200087fe43f */
[----:B------:R-:W-:Y:S01]  /*6090*/  R2UR UR8, R21 ;  /* 0x00000000150872ca */ /* 0x000fe200000e0000 */
[----:B------:R-:W-:Y:S01]  /*60a0*/  VIADD R8, R8, 0x1 ;  /* 0x0000000108087836 */ /* 0x000fe20000000000 */
[----:B------:R-:W-:Y:S01]  /*60b0*/  R2UR UR12, R16 ;  /* 0x00000000100c72ca */ /* 0x000fe200000e0000 */
[----:B------:R-:W-:Y:S01]  /*60c0*/  UIADD3.X UR27, URZ, UR25, URZ, UP1, !UPT ;  /* 0x000000193f1b7290 */ /* 0x000fe20008ffe43f */
[----:B------:R-:W-:Y:S01]  /*60d0*/  R2UR UR19, R19 ;  /* 0x00000000131372ca */ /* 0x000fe200000e0000 */
[----:B------:R-:W-:Y:S01]  /*60e0*/  UMOV UR20, 0xff0000 ;  /* 0x00ff000000147882 */ /* 0x000fe20000000000 */
[----:B------:R-:W-:Y:S01]  /*60f0*/  ISETP.GT.AND P1, PT, R6, 0x1, PT ;  /* 0x000000010600780c */ /* 0x000fe20003f24270 */
[----:B------:R-:W-:Y:S01]  /*6100*/  UMOV UR14, 0x0 ;  /* 0x00000000000e7882 */ /* 0x000fe20000000000 */
[----:B------:R-:W-:Y:S01]  /*6110*/  UMOV UR15, 0x10000000 ;  /* 0x10000000000f7882 */ /* 0x000fe20000000000 */
[----:B------:R-:W-:Y:S01]  /*6120*/  ISETP.NE.AND P0, PT, R8, 0x9, PT ;  /* 0x000000090800780c */ /* 0x000fe20003f05270 */
[----:B------:R-:W-:Y:S01]  /*6130*/  VIADD R22, R22, 0x80 ;  /* 0x0000008016167836 */ /* 0x000fe20000000000 */
[----:B------:R-:W-:-:S02]  /*6140*/  UIADD3 UR5, UR5, 0x180, URZ ;  /* 0x0000018005057890 */ /* 0x000fc4000fffe03f */
[----:B------:R-:W-:Y:S01]  /*6150*/  UIADD3 UR16, UR8, 0x24180, URZ ;  /* 0x0002418008107890 */ /* 0x000fe2000fffe03f */
[----:B------:R-:W-:Y:S02]  /*6160*/  SEL R18, RZ, 0x1, P0 ;  /* 0x00000001ff127807 */ /* 0x000fe40000000000 */
[----:B------:R-:W-:Y:S02]  /*6170*/  SEL R8, R8, RZ, P0 ;  /* 0x000000ff08087207 */ /* 0x000fe40000000000 */
[----:B------:R-:W-:Y:S01]  /*6180*/  UMOV UR8, UR5 ;  /* 0x0000000500087c82 */ /* 0x000fe20008000000 */
[----:B------:R-:W-:Y:S01]  /*6190*/  LOP3.LUT R7, R7, R18, RZ, 0x3c, !PT ;  /* 0x0000001207077212 */ /* 0x000fe200078e3cff */
[----:B------:R0:W-:Y:S02]  /*61a0*/  UTMALDG.3D.MULTICAST [UR8], [UR6], UR20, desc[UR14] ;  /* 0x00000e08060073b4 */ /* 0x0001e40008011814 */
[----:B0-----:R-:W-:Y:S01]  /*61b0*/  UMOV UR8, UR16 ;  /* 0x0000001000087c82 */ /* 0x001fe20008000000 */
[----:B------:R-:W-:-:S02]  /*61c0*/  UMOV UR11, UR19 ;  /* 0x00000013000b7c82 */ /* 0x000fc40008000000 */
[----:B------:R0:W-:Y:S02]  /*61d0*/  UTMALDG.3D [UR8], [UR26], desc[UR14] ;  /* 0x00000e081a0075b4 */ /* 0x0001e40008011000 */
[----:B0-----:R-:W-:Y:S05]  /*61e0*/  @P1 BRA `(.L_x_118) ;  /* 0xfffffffc00401947 */ /* 0x001fea000383ffff */
.L_x_115:
[----:B------:R-:W-:Y:S05]  /*61f0*/  BSYNC B1 ;  /* 0x0000000000017941 */ /* 0x000fea0003800000 */
.L_x_114:
[----:B------:R-:W-:Y:S01]  /*6200*/  LOP3.LUT P1, RZ, R14, 0xff, RZ, 0xc0, !PT ;  /* 0x000000ff0eff7812 */ /* 0x000fe2000782c0ff */
[C---:B------:R-:W-:Y:S01]  /*6210*/  IMAD.IADD R17, R10.reuse, 0x1, R17 ;  /* 0x000000010a117824 */ /* 0x040fe200078e0211 */
[----:B------:R-:W-:Y:S01]  /*6220*/  ULDC.64 UR6, c[0x0][0x650] ;  /* 0x0001940000067ab9 */ /* 0x000fe20000000a00 */
[C---:B------:R-:W-:Y:S01]  /*6230*/  ISETP.GE.U32.AND P2, PT, R10.reuse, 0x9, PT ;  /* 0x000000090a00780c */ /* 0x040fe20003f46070 */
[----:B------:R-:W-:Y:S01]  /*6240*/  BSSY B1, `(.L_x_119) ;  /* 0x0000069000017945 */ /* 0x000fe20003800000 */
[----:B------:R-:W-:Y:S01]  /*6250*/  IMAD.MOV.U32 R18, RZ, RZ, -0x1 ;  /* 0xffffffffff127424 */ /* 0x000fe200078e00ff */
[----:B------:R-:W-:Y:S01]  /*6260*/  ISETP.GT.U32.AND P0, PT, R17, 0x8, PT ;  /* 0x000000081100780c */ /* 0x000fe20003f04070 */
[----:B------:R-:W-:Y:S01]  /*6270*/  IMAD.MOV.U32 R13, RZ, RZ, -0x1 ;  /* 0xffffffffff0d7424 */ /* 0x000fe200078e00ff */
[----:B------:R-:W-:Y:S01]  /*6280*/  PRMT R14, RZ, 0x7610, R14 ;  /* 0x00007610ff0e7816 */ /* 0x000fe2000000000e */
[----:B------:R-:W-:Y:S01]  /*6290*/  IMAD.MOV.U32 R16, RZ, RZ, -0x1 ;  /* 0xffffffffff107424 */ /* 0x000fe200078e00ff */
[----:B------:R-:W-:-:S03]  /*62a0*/  ISETP.LT.U32.AND P0, PT, R10, 0x9, P0 ;  /* 0x000000090a00780c */ /* 0x000fc60000701070 */
[----:B------:R-:W0:Y:S01]  /*62b0*/  @P1 S2R R11, SR_CgaCtaId ;  /* 0x00000000000b1919 */ /* 0x000e220000008800 */
[----:B------:R-:W-:-:S04]  /*62c0*/  @P1 MOV R6, 0x400 ;  /* 0x0000040000061802 */ /* 0x000fc80000000f00 */
[----:B0-----:R-:W-:Y:S01]  /*62d0*/  @P1 LEA R8, R11, R6, 0x18 ;  /* 0x000000060b081211 */ /* 0x001fe200078ec0ff */
[----:B------:R-:W-:Y:S01]  /*62e0*/  IMAD.WIDE.U32 R6, R17, 0x38e38e39, RZ ;  /* 0x38e38e3911067825 */ /* 0x000fe200078e00ff */
[----:B------:R-:W-:Y:S02]  /*62f0*/  SEL R6, RZ, 0x1, !P0 ;  /* 0x00000001ff067807 */ /* 0x000fe40004000000 */
[----:B------:R0:W-:Y:S01]  /*6300*/  @P1 SYNCS.ARRIVE.TRANS64.A1T0 RZ, [R8+URZ+0xa8], RZ ;  /* 0x0000a8ff08ff19a7 */ /* 0x0001e2000810003f */
[----:B------:R-:W-:Y:S02]  /*6310*/  IADD3 R4, P1, R4, UR22, RZ ;  /* 0x0000001604047c10 */ /* 0x000fe4000ff3e0ff */
[----:B------:R-:W-:Y:S02]  /*6320*/  LOP3.LUT R3, R3, R6, RZ, 0x3c, !PT ;  /* 0x0000000603037212 */ /* 0x000fe400078e3cff */
[----:B------:R-:W-:Y:S02]  /*6330*/  IADD3.X R5, R5, UR13, RZ, P1, !PT ;  /* 0x0000000d05057c10 */ /* 0x000fe40008ffe4ff */
[----:B------:R-:W-:-:S02]  /*6340*/  ISETP.GE.U32.AND P0, PT, R4, UR6, PT ;  /* 0x0000000604007c0c */ /* 0x000fc4000bf06070 */
[----:B0-----:R-:W-:Y:S02]  /*6350*/  SHF.R.U32.HI R8, RZ, 0x1, R7 ;  /* 0x00000001ff087819 */ /* 0x001fe40000011607 */
[----:B------:R-:W-:Y:S02]  /*6360*/  ISETP.GE.U32.AND.EX P0, PT, R5, UR7, PT, P0 ;  /* 0x0000000705007c0c */ /* 0x000fe4000bf06100 */
[----:B------:R-:W-:Y:S01]  /*6370*/  @P2 LOP3.LUT R3, R3, 0x1, R8, 0x78, !PT ;  /* 0x0000000103032812 */ /* 0x000fe200078e7808 */
[----:B------:R-:W-:Y:S01]  /*6380*/  IMAD R17, R8, -0x9, R17 ;  /* 0xfffffff708117824 */ /* 0x000fe200078e0211 */
[----:B------:R-:W-:-:S09]  /*6390*/  PRMT R6, RZ, 0x7610, R6 ;  /* 0x00007610ff067816 */ /* 0x000fd20000000006 */
[----:B------:R-:W-:Y:S05]  /*63a0*/  @P0 BRA `(.L_x_120) ;  /* 0x0000000400480947 */ /* 0x000fea0003800000 */
[----:B------:R-:W0:Y:S01]  /*63b0*/  S2R R18, SR_CTAID.X ;  /* 0x0000000000127919 */ /* 0x000e220000002500 */
[----:B------:R-:W-:Y:S01]  /*63c0*/  ULDC.64 UR6, c[0x0][0x628] ;  /* 0x00018a0000067ab9 */ /* 0x000fe20000000a00 */
[----:B------:R-:W1:Y:S01]  /*63d0*/  LDC R19, c[0x0][0x144] ;  /* 0x00005100ff137b82 */ /* 0x000e620000000800 */
[----:B------:R-:W-:Y:S01]  /*63e0*/  ISETP.NE.U32.AND P0, PT, RZ, UR6, PT ;  /* 0x00000006ff007c0c */ /* 0x000fe2000bf05070 */
[----:B------:R-:W2:Y:S01]  /*63f0*/  S2R R13, SR_CTAID.Y ;  /* 0x00000000000d7919 */ /* 0x000ea20000002600 */
[----:B------:R-:W-:Y:S01]  /*6400*/  ULDC UR8, c[0x0][0x630] ;  /* 0x00018c0000087ab9 */ /* 0x000fe20000000800 */
[----:B------:R-:W-:Y:S01]  /*6410*/  ULDC UR9, c[0x0][0x150] ;  /* 0x0000540000097ab9 */ /* 0x000fe20000000800 */
[----:B------:R-:W-:Y:S01]  /*6420*/  ISETP.NE.AND.EX P0, PT, RZ, UR7, PT, P0 ;  /* 0x00000007ff007c0c */ /* 0x000fe2000bf05300 */
[----:B------:R-:W-:Y:S02]  /*6430*/  IMAD.MOV.U32 R6, RZ, RZ, R4 ;  /* 0x000000ffff067224 */ /* 0x000fe400078e0004 */
[----:B------:R-:W-:Y:S01]  /*6440*/  IMAD.MOV.U32 R7, RZ, RZ, R5 ;  /* 0x000000ffff077224 */ /* 0x000fe200078e0005 */
[----:B0-----:R-:W-:-:S09]  /*6450*/  I2FP.F32.U32 R20, R18 ;  /* 0x0000001200147245 */ /* 0x001fd20000201000 */
[----:B------:R-:W-:Y:S05]  /*6460*/  @!P0 BRA `(.L_x_121) ;  /* 0x0000000000288947 */ /* 0x000fea0003800000 */
[----:B------:R-:W-:Y:S02]  /*6470*/  ULDC UR5, c[0x0][0x634] ;  /* 0x00018d0000057ab9 */ /* 0x000fe40000000800 */
[----:B------:R-:W-:-:S05]  /*6480*/  IADD3 R7, P0, R4, UR5, RZ ;  /* 0x0000000504077c10 */ /* 0x000fca000ff1e0ff */
[----:B------:R-:W-:-:S04]  /*6490*/  IMAD.X R21, RZ, RZ, R5, P0 ;  /* 0x000000ffff157224 */ /* 0x000fc800000e0605 */
[----:B------:R-:W-:-:S04]  /*64a0*/  IMAD.WIDE.U32 R8, R21, UR6, RZ ;  /* 0x0000000615087c25 */ /* 0x000fc8000f8e00ff */
[----:B------:R-:W-:-:S04]  /*64b0*/  IMAD.WIDE.U32 R8, P0, R7, UR7, R8 ;  /* 0x0000000707087c25 */ /* 0x000fc8000f800008 */
[----:B------:R-:W-:-:S04]  /*64c0*/  IMAD.WIDE.U32 R6, R7, UR6, RZ ;  /* 0x0000000607067c25 */ /* 0x000fc8000f8e00ff */
[----:B------:R-:W-:Y:S01]  /*64d0*/  IMAD.MOV.U32 R6, RZ, RZ, R9 ;  /* 0x000000ffff067224 */ /* 0x000fe200078e0009 */
[----:B------:R-:W-:Y:S01]  /*64e0*/  IADD3 RZ, P1, R7, R8, RZ ;  /* 0x0000000807ff7210 */ /* 0x000fe20007f3e0ff */
[----:B------:R-:W-:-:S04]  /*64f0*/  IMAD.X R7, RZ, RZ, RZ, P0 ;  /* 0x000000ffff077224 */ /* 0x000fc800000e06ff */
[----:B------:R-:W-:-:S08]  /*6500*/  IMAD.WIDE.U32.X R6, R21, UR7, R6, P1 ;  /* 0x0000000715067c25 */ /* 0x000fd000088e0406 */
.L_x_121:
[----:B------:R-:W-:Y:S01]  /*6510*/  FMUL R20, R20, UR9 ;  /* 0x0000000914147c20 */ /* 0x000fe20008400000 */
[--C-:B------:R-:W-:Y:S01]  /*6520*/  SHF.R.U64 R16, R6, UR8, R7.reuse ;  /* 0x0000000806107c19 */ /* 0x100fe20008001207 */
[----:B------:R-:W-:Y:S01]  /*6530*/  ULDC.64 UR6, c[0x0][0x620] ;  /* 0x0001880000067ab9 */ /* 0x000fe20000000a00 */
[----:B------:R-:W-:Y:S01]  /*6540*/  SHF.R.U32.HI R6, RZ, UR8, R7 ;  /* 0x00000008ff067c19 */ /* 0x000fe20008011607 */
[----:B------:R-:W-:Y:S01]  /*6550*/  ULDC.64 UR8, c[0x0][0x640] ;  /* 0x0001900000087ab9 */ /* 0x000fe20000000a00 */
[----:B------:R-:W-:Y:S01]  /*6560*/  IADD3 R7, P0, RZ, -R16, RZ ;  /* 0x80000010ff077210 */ /* 0x000fe20007f1e0ff */
[----:B------:R-:W0:Y:S01]  /*6570*/  F2I.U32.TRUNC.NTZ R20, R20 ;  /* 0x0000001400147305 */ /* 0x000e22000020f000 */
[----:B------:R-:W3:Y:S01]  /*6580*/  LDC R22, c[0x0][0x148] ;  /* 0x00005200ff167b82 */ /* 0x000ee20000000800 */
[----:B------:R-:W-:Y:S02]  /*6590*/  ULDC UR5, c[0x0][0x618] ;  /* 0x0001860000057ab9 */ /* 0x000fe40000000800 */
[----:B------:R-:W-:Y:S01]  /*65a0*/  IMAD.X R6, RZ, RZ, ~R6, P0 ;  /* 0x000000ffff067224 */ /* 0x000fe200000e0e06 */
[----:B------:R-:W-:-:S03]  /*65b0*/  ISETP.NE.U32.AND P0, PT, RZ, UR8, PT ;  /* 0x00000008ff007c0c */ /* 0x000fc6000bf05070 */
[----:B------:R-:W-:Y:S01]  /*65c0*/  IMAD R6, R6, UR6, RZ ;  /* 0x0000000606067c24 */ /* 0x000fe2000f8e02ff */
[----:B------:R-:W-:-:S03]  /*65d0*/  ISETP.NE.AND.EX P0, PT, RZ, UR9, PT, P0 ;  /* 0x00000009ff007c0c */ /* 0x000fc6000bf05300 */
[C---:B------:R-:W-:Y:S02]  /*65e0*/  IMAD R9, R7.reuse, UR7, R6 ;  /* 0x0000000707097c24 */ /* 0x040fe4000f8e0206 */
[----:B------:R-:W-:Y:S01]  /*65f0*/  IMAD.WIDE.U32 R6, R7, UR6, R4 ;  /* 0x0000000607067c25 */ /* 0x000fe2000f8e0004 */
[----:B------:R-:W-:-:S03]  /*6600*/  ULDC UR6, c[0x0][0x154] ;  /* 0x0000550000067ab9 */ /* 0x000fc60000000800 */
[----:B0-----:R-:W-:Y:S02]  /*6610*/  IMAD.MOV R8, RZ, RZ, -R20 ;  /* 0x000000ffff087224 */ /* 0x001fe400078e0a14 */
[----:B------:R-:W-:Y:S02]  /*6620*/  IMAD.IADD R7, R7, 0x1, R9 ;  /* 0x0000000107077824 */ /* 0x000fe400078e0209 */
[----:B-1----:R-:W-:Y:S01]  /*6630*/  IMAD R18, R19, R8, R18 ;  /* 0x0000000813127224 */ /* 0x002fe200078e0212 */
[----:B--2---:R-:W-:Y:S02]  /*6640*/  I2FP.F32.U32 R8, R13 ;  /* 0x0000000d00087245 */ /* 0x004fe40000201000 */
[--C-:B------:R-:W-:Y:S02]  /*6650*/  SHF.R.U64 R19, R6, UR5, R7.reuse ;  /* 0x0000000506137c19 */ /* 0x100fe40008001207 */
[----:B------:R-:W-:Y:S01]  /*6660*/  SHF.R.U32.HI R6, RZ, UR5, R7 ;  /* 0x00000005ff067c19 */ /* 0x000fe20008011607 */
[----:B------:R-:W-:Y:S01]  /*6670*/  FMUL R8, R8, UR6 ;  /* 0x0000000608087c20 */ /* 0x000fe20008400000 */
[----:B------:R-:W-:-:S02]  /*6680*/  ULDC UR5, c[0x0][0x608] ;  /* 0x0001820000057ab9 */ /* 0x000fc40000000800 */
[--C-:B------:R-:W-:Y:S01]  /*6690*/  SHF.R.U64 R21, R19, UR5, R6.reuse ;  /* 0x0000000513157c19 */ /* 0x100fe20008001206 */
[----:B------:R0:W1:Y:S01]  /*66a0*/  F2I.U32.TRUNC.NTZ R24, R8 ;  /* 0x0000000800187305 */ /* 0x000062000020f000 */
[----:B------:R-:W-:Y:S01]  /*66b0*/  SHF.R.U32.HI R6, RZ, UR5, R6 ;  /* 0x00000005ff067c19 */ /* 0x000fe20008011606 */
[----:B------:R-:W-:-:S03]  /*66c0*/  ULDC UR5, c[0x0][0x658] ;  /* 0x0001960000057ab9 */ /* 0x000fc60000000800 */
[--C-:B------:R-:W-:Y:S02]  /*66d0*/  SHF.R.U64 R20, R21, UR5, R6.reuse ;  /* 0x0000000515147c19 */ /* 0x100fe40008001206 */
[----:B------:R-:W-:-:S03]  /*66e0*/  SHF.R.U32.HI R23, RZ, UR5, R6 ;  /* 0x00000005ff177c19 */ /* 0x000fc60008011606 */
[----:B------:R-:W-:Y:S02]  /*66f0*/  IMAD.MOV.U32 R6, RZ, RZ, R20 ;  /* 0x000000ffff067224 */ /* 0x000fe400078e0014 */
[----:B------:R-:W-:Y:S01]  /*6700*/  IMAD.MOV.U32 R7, RZ, RZ, R23 ;  /* 0x000000ffff077224 */ /* 0x000fe200078e0017 */
[----:B0-----:R-:W-:Y:S06]  /*6710*/  @!P0 BRA `(.L_x_122) ;  /* 0x0000000000288947 */ /* 0x001fec0003800000 */
        /* <DEDUP_REMOVED lines=10> */
.L_x_122:
[----:B------:R-:W-:Y:S01]  /*67c0*/  ULDC UR5, c[0x0][0x648] ;  /* 0x0001920000057ab9 */ /* 0x000fe20000000800 */
[----:B------:R-:W-:Y:S01]  /*67d0*/  LOP3.LUT R21, R21, UR17, RZ, 0xc0, !PT ;  /* 0x0000001115157c12 */ /* 0x000fe2000f8ec0ff */
[----:B-1----:R-:W-:Y:S01]  /*67e0*/  IMAD.MOV R24, RZ, RZ, -R24 ;  /* 0x000000ffff187224 */ /* 0x002fe200078e0a18 */
[----:B------:R-:W-:Y:S01]  /*67f0*/  SHF.R.U64 R6, R6, UR5, R7 ;  /* 0x0000000506067c19 */ /* 0x000fe20008001207 */
[----:B------:R-:W-:Y:S01]  /*6800*/  ULDC UR5, c[0x0][0x638] ;  /* 0x00018e0000057ab9 */ /* 0x000fe20000000800 */
[----:B------:R-:W-:Y:S01]  /*6810*/  LOP3.LUT R19, R19, UR4, RZ, 0xc0, !PT ;  /* 0x0000000413137c12 */ /* 0x000fe2000f8ec0ff */
[----:B---3--:R-:W-:Y:S01]  /*6820*/  @P4 IMAD R18, R22, R24, R13 ;  /* 0x0000001816124224 */ /* 0x008fe200078e020d */
[----:B------:R-:W-:Y:S01]  /*6830*/  ULDC UR6, c[0x0][0x610] ;  /* 0x0001840000067ab9 */ /* 0x000fe20000000800 */
[----:B------:R-:W-:Y:S02]  /*6840*/  IMAD.MOV R7, RZ, RZ, -R6 ;  /* 0x000000ffff077224 */ /* 0x000fe400078e0a06 */
[----:B------:R-:W-:-:S02]  /*6850*/  IMAD R21, R6, UR18, R21 ;  /* 0x0000001206157c24 */ /* 0x000fc4000f8e0215 */
[----:B------:R-:W-:Y:S01]  /*6860*/  IMAD R20, R7, UR5, R20 ;  /* 0x0000000507147c24 */ /* 0x000fe2000f8e0214 */
[----:B------:R-:W-:Y:S01]  /*6870*/  ULDC UR5, c[0x0][0x600] ;  /* 0x0001800000057ab9 */ /* 0x000fe20000000800 */
[----:B------:R-:W-:Y:S02]  /*6880*/  IMAD R18, R21, UR6, R18 ;  /* 0x0000000615127c24 */ /* 0x000fe4000f8e0212 */
[----:B------:R-:W-:Y:S02]  /*6890*/  IMAD R7, R20, UR5, R19 ;  /* 0x0000000514077c24 */ /* 0x000fe4000f8e0213 */
[----:B------:R-:W-:-:S03]  /*68a0*/  IMAD.MOV.U32 R6, RZ, RZ, 0x1 ;  /* 0x00000001ff067424 */ /* 0x000fc600078e00ff */
[----:B------:R-:W-:Y:S02]  /*68b0*/  SEL R13, R7, R18, !P4 ;  /* 0x00000012070d7207 */ /* 0x000fe40006000000 */
[----:B------:R-:W-:-:S07]  /*68c0*/  SEL R18, R18, R7, !P4 ;  /* 0x0000000712127207 */ /* 0x000fce0006000000 */
.L_x_120:
[----:B------:R-:W-:Y:S05]  /*68d0*/  BSYNC B1 ;  /* 0x0000000000017941 */ /* 0x000fea0003800000 */
.L_x_119:
[----:B------:R-:W-:-:S13]  /*68e0*/  LOP3.LUT P0, RZ, R6, 0xff, RZ, 0xc0, !PT ;  /* 0x000000ff06ff7812 */ /* 0x000fda000780c0ff */
[----:B------:R-:W-:Y:S05]  /*68f0*/  @P0 BRA `(.L_x_123) ;  /* 0xfffffff400440947 */ /* 0x000fea000383ffff */
[----:B------:R-:W-:Y:S05]  /*6900*/  BSYNC B0 ;  /* 0x0000000000007941 */ /* 0x000fea0003800000 */
.L_x_112:
[----:B------:R-:W-:-:S03]  /*6910*/  UMOV UR5, 0xffffffff ;  /* 0xffffffff00057882 */ /* 0x000fc60000000000 */
[----:B------:R-:W-:Y:S05]  /*6920*/  BRA.DIV UR5, `(.L_x_124) ;  /* 0x0000000605d07947 */ /* 0x000fea000b800000 */
[----:B------:R-:W-:-:S13]  /*6930*/  ELECT P0, URZ, PT ;  /* 0x00000000003f782f */ /* 0x000fda0003800000 */
.L_x_143:
[----:B------:R-:W-:Y:S04]  /*6940*/  BSSY B0, `(.L_x_125) ;  /* 0x0000058000007945 */ /* 0x000fe80003800000 */
[----:B------:R-:W-:Y:S05]  /*6950*/  @!P0 BRA `(.L_x_126) ;  /* 0x0000000400588947 */ /* 0x000fea0003800000 */
[----:B------:R-:W-:-:S04]  /*6960*/  LOP3.LUT R2, R2, 0x2, RZ, 0xfc, !PT ;  /* 0x0000000202027812 */ /* 0x000fc800078efcff */
[----:B------:R-:W-:-:S13]  /*6970*/  ISETP.NE.AND P0, PT, R2, 0x3, PT ;  /* 0x000000030200780c */ /* 0x000fda0003f05270 */
[----:B------:R-:W-:Y:S05]  /*6980*/  @!P0 BRA `(.L_x_127) ;  /* 0x0000000000048947 */ /* 0x000fea0003800000 */
[----:B------:R-:W-:Y:S01]  /*6990*/  BPT.TRAP 0x1 ;  /* 0x000000040000795c */ /* 0x000fe20000300000 */
.L_x_127:
[----:B------:R-:W0:Y:S01]  /*69a0*/  S2R R5, SR_CgaCtaId ;  /* 0x0000000000057919 */ /* 0x000e220000008800 */
[----:B------:R-:W-:Y:S02]  /*69b0*/  MOV R0, 0x400 ;  /* 0x0000040000007802 */ /* 0x000fe40000000f00 */
[----:B------:R-:W-:Y:S02]  /*69c0*/  SHF.L.U32 R4, R3, 0x1f, RZ ;  /* 0x0000001f03047819 */ /* 0x000fe400000006ff */
[----:B0-----:R-:W-:-:S05]  /*69d0*/  LEA R0, R5, R0, 0x18 ;  /* 0x0000000005007211 */ /* 0x001fca00078ec0ff */
[----:B------:R-:W-:-:S04]  /*69e0*/  VIADD R0, R0, 0x48 ;  /* 0x0000004800007836 */ /* 0x000fc80000000000 */
[C---:B------:R-:W-:Y:S02]  /*69f0*/  IMAD R7, R17.reuse, 0x8, R0 ;  /* 0x0000000811077824 */ /* 0x040fe400078e0200 */
[----:B------:R-:W-:Y:S02]  /*6a00*/  VIADD R17, R17, 0x1 ;  /* 0x0000000111117836 */ /* 0x000fe40000000000 */
[----:B------:R-:W0:Y:S03]  /*6a10*/  SYNCS.PHASECHK.TRANS64.TRYWAIT P0, [R7+URZ], R4 ;  /* 0x00000004070075a7 */ /* 0x000e26000800017f */
[----:B------:R-:W-:-:S04]  /*6a20*/  ISETP.NE.AND P1, PT, R17, 0x9, PT ;  /* 0x000000091100780c */ /* 0x000fc80003f25270 */
[----:B------:R-:W-:Y:S02]  /*6a30*/  SEL R2, RZ, 0x1, P1 ;  /* 0x00000001ff027807 */ /* 0x000fe40000800000 */
[----:B------:R-:W-:Y:S02]  /*6a40*/  SEL R17, R17, RZ, P1 ;  /* 0x000000ff11117207 */ /* 0x000fe40000800000 */
[----:B------:R-:W-:-:S03]  /*6a50*/  LOP3.LUT R6, R3, R2, RZ, 0x3c, !PT ;  /* 0x0000000203067212 */ /* 0x000fc600078e3cff */
[----:B------:R-:W-:Y:S01]  /*6a60*/  IMAD R8, R17, 0x8, R0 ;  /* 0x0000000811087824 */ /* 0x000fe200078e0200 */
[----:B------:R-:W-:Y:S01]  /*6a70*/  SHF.L.U32 R5, R6, 0x1f, RZ ;  /* 0x0000001f06057819 */ /* 0x000fe200000006ff */
[----:B0-----:R-:W-:Y:S06]  /*6a80*/  @!P0 BRA `(.L_x_128) ;  /* 0x0000000400988947 */ /* 0x001fec0003800000 */
.L_x_144:
[----:B------:R-:W1:Y:S01]  /*6a90*/  SYNCS.PHASECHK.TRANS64.TRYWAIT P0, [R8+URZ], R5 ;  /* 0x00000005080075a7 */ /* 0x000e62000800017f */
[----:B------:R-:W-:-:S05]  /*6aa0*/  VIADD R2, R17, 0x1 ;  /* 0x0000000111027836 */ /* 0x000fca0000000000 */
[----:B------:R-:W-:-:S04]  /*6ab0*/  ISETP.NE.AND P1, PT, R2, 0x9, PT ;  /* 0x000000090200780c */ /* 0x000fc80003f25270 */
[----:B------:R-:W-:Y:S02]  /*6ac0*/  SEL R3, RZ, 0x1, P1 ;  /* 0x00000001ff037807 */ /* 0x000fe40000800000 */
[----:B0-----:R-:W-:Y:S02]  /*6ad0*/  SEL R7, R2, RZ, P1 ;  /* 0x000000ff02077207 */ /* 0x001fe40000800000 */
[----:B------:R-:W-:-:S03]  /*6ae0*/  LOP3.LUT R6, R6, R3, RZ, 0x3c, !PT ;  /* 0x0000000306067212 */ /* 0x000fc600078e3cff */
[----:B------:R-:W-:Y:S01]  /*6af0*/  IMAD R9, R7, 0x8, R0 ;  /* 0x0000000807097824 */ /* 0x000fe200078e0200 */
[----:B------:R-:W-:Y:S01]  /*6b00*/  SHF.L.U32 R4, R6, 0x1f, RZ ;  /* 0x0000001f06047819 */ /* 0x000fe200000006ff */
[----:B-1----:R-:W-:Y:S06]  /*6b10*/  @!P0 BRA `(.L_x_129) ;  /* 0x0000000400888947 */ /* 0x002fec0003800000 */
.L_x_145:
[----:B------:R-:W1:Y:S01]  /*6b20*/  SYNCS.PHASECHK.TRANS64.TRYWAIT P0, [R9+URZ], R4 ;  /* 0x00000004090075a7 */ /* 0x000e62000800017f */
[----:B------:R-:W-:-:S05]  /*6b30*/  VIADD R2, R7, 0x1 ;  /* 0x0000000107027836 */ /* 0x000fca0000000000 */
[----:B------:R-:W-:-:S04]  /*6b40*/  ISETP.NE.AND P1, PT, R2, 0x9, PT ;  /* 0x000000090200780c */ /* 0x000fc80003f25270 */
[----:B------:R-:W-:Y:S02]  /*6b50*/  SEL R3, RZ, 0x1, P1 ;  /* 0x00000001ff037807 */ /* 0x000fe40000800000 */
[----:B------:R-:W-:Y:S02]  /*6b60*/  SEL R7, R2, RZ, P1 ;  /* 0x000000ff02077207 */ /* 0x000fe40000800000 */
[----:B------:R-:W-:-:S03]  /*6b70*/  LOP3.LUT R6, R6, R3, RZ, 0x3c, !PT ;  /* 0x0000000306067212 */ /* 0x000fc600078e3cff */
[----:B0-----:R-:W-:Y:S01]  /*6b80*/  IMAD R8, R7, 0x8, R0 ;  /* 0x0000000807087824 */ /* 0x001fe200078e0200 */
[----:B------:R-:W-:Y:S01]  /*6b90*/  SHF.L.U32 R5, R6, 0x1f, RZ ;  /* 0x0000001f06057819 */ /* 0x000fe200000006ff */
[----:B-1----:R-:W-:Y:S06]  /*6ba0*/  @!P0 BRA `(.L_x_130) ;  /* 0x0000000400788947 */ /* 0x002fec0003800000 */
.L_x_146:
        /* <DEDUP_REMOVED lines=9> */
.L_x_147:
        /* <DEDUP_REMOVED lines=9> */
.L_x_148:
        /* <DEDUP_REMOVED lines=9> */
.L_x_149:
[----:B------:R-:W1:Y:S01]  /*6d60*/  SYNCS.PHASECHK.TRANS64.TRYWAIT P0, [R9+URZ], R4 ;  /* 0x00000004090075a7 */ /* 0x000e62000800017f */
[----:B------:R-:W-:-:S05]  /*6d70*/  VIADD R2, R7, 0x1 ;  /* 0x0000000107027836 */ /* 0x000fca0000000000 */
[----:B------:R-:W-:-:S04]  /*6d80*/  ISETP.NE.AND P1, PT, R2, 0x9, PT ;  /* 0x000000090200780c */ /* 0x000fc80003f25270 */
[----:B------:R-:W-:Y:S02]  /*6d90*/  SEL R3, RZ, 0x1, P1 ;  /* 0x00000001ff037807 */ /* 0x000fe40000800000 */
[----:B------:R-:W-:Y:S02]  /*6da0*/  SEL R7, R2, RZ, P1 ;  /* 0x000000ff02077207 */ /* 0x000fe40000800000 */
[----:B------:R-:W-:-:S03]  /*6db0*/  LOP3.LUT R11, R6, R3, RZ, 0x3c, !PT ;  /* 0x00000003060b7212 */ /* 0x000fc600078e3cff */
[----:B------:R-:W-:Y:S01]  /*6dc0*/  IMAD R6, R7, 0x8, R0 ;  /* 0x0000000807067824 */ /* 0x000fe200078e0200 */
[----:B0-----:R-:W-:Y:S01]  /*6dd0*/  SHF.L.U32 R5, R11, 0x1f, RZ ;  /* 0x0000001f0b057819 */ /* 0x001fe200000006ff */
[----:B-1----:R-:W-:Y:S06]  /*6de0*/  @!P0 BRA `(.L_x_134) ;  /* 0x0000000400388947 */ /* 0x002fec0003800000 */
.L_x_150:
[----:B------:R-:W1:Y:S01]  /*6df0*/  SYNCS.PHASECHK.TRANS64.TRYWAIT P0, [R6+URZ], R5 ;  /* 0x00000005060075a7 */ /* 0x000e62000800017f */
[----:B------:R-:W-:-:S05]  /*6e00*/  VIADD R2, R7, 0x1 ;  /* 0x0000000107027836 */ /* 0x000fca0000000000 */
[----:B------:R-:W-:-:S04]  /*6e10*/  ISETP.NE.AND P1, PT, R2, 0x9, PT ;  /* 0x000000090200780c */ /* 0x000fc80003f25270 */
[----:B0-----:R-:W-:Y:S02]  /*6e20*/  SEL R4, RZ, 0x1, P1 ;  /* 0x00000001ff047807 */ /* 0x001fe40000800000 */
[----:B------:R-:W-:Y:S02]  /*6e30*/  SEL R3, R2, RZ, P1 ;  /* 0x000000ff02037207 */ /* 0x000fe40000800000 */
[----:B------:R-:W-:Y:S01]  /*6e40*/  LOP3.LUT R4, R11, R4, RZ, 0x3c, !PT ;  /* 0x000000040b047212 */ /* 0x000fe200078e3cff */
[----:B-1----:R-:W-:Y:S06]  /*6e50*/  @!P0 BRA `(.L_x_135) ;  /* 0x0000000400308947 */ /* 0x002fec0003800000 */
.L_x_151:
[----:B------:R-:W-:Y:S01]  /*6e60*/  IMAD R3, R3, 0x8, R0 ;  /* 0x0000000803037824 */ /* 0x000fe200078e0200 */
[----:B------:R-:W-:-:S07]  /*6e70*/  SHF.L.U32 R0, R4, 0x1f, RZ ;  /* 0x0000001f04007819 */ /* 0x000fce00000006ff */
.L_x_136:
[----:B-1----:R1:W2:Y:S02]  /*6e80*/  SYNCS.PHASECHK.TRANS64.TRYWAIT P0, [R3+URZ], R0 ;  /* 0x00000000030075a7 */ /* 0x0022a4000800017f */
[----:B--2---:R-:W-:Y:S05]  /*6e90*/  @!P0 NANOSLEEP.SYNCS 0x989680 ;  /* 0x009896800000895d */ /* 0x004fea0003900000 */
[----:B------:R-:W2:Y:S02]  /*6ea0*/  @!P0 SYNCS.PHASECHK.TRANS64 P0, [R3+URZ], R0 ;  /* 0x00000000030085a7 */ /* 0x000ea4000800007f */
[----:B--2---:R-:W-:Y:S05]  /*6eb0*/  @!P0 BRA `(.L_x_136) ;  /* 0xfffffffc00f08947 */ /* 0x004fea000383ffff */
.L_x_126:
[----:B------:R-:W-:Y:S05]  /*6ec0*/  BSYNC B0 ;  /* 0x0000000000007941 */ /* 0x000fea0003800000 */
.L_x_125:
[----:B------:R-:W-:Y:S05]  /*6ed0*/  EXIT ;  /* 0x000000000000794d */ /* 0x000fea0003800000 */
.L_x_22:
[----:B-1----:R-:W-:-:S04]  /*6ee0*/  IMAD.U32 R9, RZ, RZ, UR6 ;  /* 0x00000006ff097e24 */ /* 0x002fc8000f8e00ff */
[----:B------:R1:W4:Y:S03]  /*6ef0*/  SYNCS.PHASECHK.TRANS64.TRYWAIT P1, [R9+URZ], R8 ;  /* 0x00000008090075a7 */ /* 0x000326000802017f */
[----:B----4-:R-:W-:Y:S05]  /*6f00*/  @!P1 NANOSLEEP.SYNCS 0x989680 ;  /* 0x009896800000995d */ /* 0x010fea0003900000 */
[----:B------:R-:W4:Y:S02]  /*6f10*/  @!P1 SYNCS.PHASECHK.TRANS64 P1, [R9+URZ], R8 ;  /* 0x00000008090095a7 */ /* 0x000f24000802007f */
[----:B----4-:R-:W-:Y:S05]  /*6f20*/  @!P1 BRA `(.L_x_22) ;  /* 0xfffffffc00ec9947 */ /* 0x010fea000383ffff */
[----:B------:R-:W-:Y:S05]  /*6f30*/  BRA `(.L_x_21) ;  /* 0xffffffa400c07947 */ /* 0x000fea000383ffff */
.L_x_28:
[----:B-1----:R-:W-:-:S04]  /*6f40*/  IMAD.U32 R13, RZ, RZ, UR12 ;  /* 0x0000000cff0d7e24 */ /* 0x002fc8000f8e00ff */
[----:B------:R1:W4:Y:S03]  /*6f50*/  SYNCS.PHASECHK.TRANS64.TRYWAIT P1, [R13+URZ], R10 ;  /* 0x0000000a0d0075a7 */ /* 0x000326000802017f */
[----:B----4-:R-:W-:Y:S05]  /*6f60*/  @!P1 NANOSLEEP.SYNCS 0x989680 ;  /* 0x009896800000995d */ /* 0x010fea0003900000 */
[----:B------:R-:W4:Y:S02]  /*6f70*/  @!P1 SYNCS.PHASECHK.TRANS64 P1, [R13+URZ], R10 ;  /* 0x0000000a0d0095a7 */ /* 0x000f24000802007f */
[----:B----4-:R-:W-:Y:S05]  /*6f80*/  @!P1 BRA `(.L_x_28) ;  /* 0xfffffffc00ec9947 */ /* 0x010fea000383ffff */
[----:B------:R-:W-:Y:S05]  /*6f90*/  BRA `(.L_x_27) ;  /* 0xffffffac00747947 */ /* 0x000fea000383ffff */
.L_x_113:
[----:B------:R-:W-:Y:S01]  /*6fa0*/  BSSY B1, `(.L_x_137) ;  /* 0x0000006000017945 */ /* 0x000fe20003800000 */
[----:B------:R-:W-:-:S07]  /*6fb0*/  IMAD.MOV.U32 R6, RZ, RZ, -0x1 ;  /* 0xffffffffff067424 */ /* 0x000fce00078e00ff */
[----:B------:R-:W-:Y:S05]  /*6fc0*/  WARPSYNC.COLLECTIVE R6, `(.L_x_138) ;  /* 0x00000000060c7348 */ /* 0x000fea0003c00000 */
[----:B------:R-:W-:Y:S02]  /*6fd0*/  ELECT P0, UR62, PT ;  /* 0x00000000003e782f */ /* 0x000fe40003800000 */
[----:B------:R-:W-:Y:S01]  /*6fe0*/  MOV R6, UR62 ;  /* 0x0000003e00067c02 */ /* 0x000fe20008000f00 */
[----:B------:R-:W-:Y:S10]  /*6ff0*/  ENDCOLLECTIVE ;  /* 0x000000000000791b */ /* 0x000ff40003800000 */
.L_x_138:
[----:B------:R-:W-:Y:S05]  /*7000*/  BSYNC B1 ;  /* 0x0000000000017941 */ /* 0x000fea0003800000 */
.L_x_137:
[----:B------:R-:W-:Y:S05]  /*7010*/  BRA `(.L_x_139) ;  /* 0xffffffec00887947 */ /* 0x000fea000383ffff */
.L_x_116:
[----:B0-----:R0:W1:Y:S02]  /*7020*/  SYNCS.PHASECHK.TRANS64.TRYWAIT P0, [R18+URZ+0x48], R9 ;  /* 0x00004809120075a7 */ /* 0x001064000800017f */
[----:B-1----:R-:W-:Y:S05]  /*7030*/  @!P0 NANOSLEEP.SYNCS 0x989680 ;  /* 0x009896800000895d */ /* 0x002fea0003900000 */
[----:B------:R-:W1:Y:S02]  /*7040*/  @!P0 SYNCS.PHASECHK.TRANS64 P0, [R18+URZ+0x48], R9 ;  /* 0x00004809120085a7 */ /* 0x000e64000800007f */
[----:B-1----:R-:W-:Y:S05]  /*7050*/  @!P0 BRA `(.L_x_116) ;  /* 0xfffffffc00f08947 */ /* 0x002fea000383ffff */
[----:B------:R-:W-:Y:S05]  /*7060*/  BRA `(.L_x_140) ;  /* 0xffffffec00c87947 */ /* 0x000fea000383ffff */
.L_x_124:
[----:B------:R-:W-:Y:S01]  /*7070*/  BSSY B0, `(.L_x_141) ;  /* 0x0000006000007945 */ /* 0x000fe20003800000 */
[----:B------:R-:W-:-:S07]  /*7080*/  IMAD.MOV.U32 R6, RZ, RZ, -0x1 ;  /* 0xffffffffff067424 */ /* 0x000fce00078e00ff */
[----:B------:R-:W-:Y:S05]  /*7090*/  WARPSYNC.COLLECTIVE R6, `(.L_x_142) ;  /* 0x00000000060c7348 */ /* 0x000fea0003c00000 */
[----:B------:R-:W-:Y:S02]  /*70a0*/  ELECT P0, UR62, PT ;  /* 0x00000000003e782f */ /* 0x000fe40003800000 */
[----:B------:R-:W-:Y:S01]  /*70b0*/  MOV R6, UR62 ;  /* 0x0000003e00067c02 */ /* 0x000fe20008000f00 */
[----:B------:R-:W-:Y:S10]  /*70c0*/  ENDCOLLECTIVE ;  /* 0x000000000000791b */ /* 0x000ff40003800000 */
.L_x_142:
[----:B------:R-:W-:Y:S05]  /*70d0*/  BSYNC B0 ;  /* 0x0000000000007941 */ /* 0x000fea0003800000 */
.L_x_141:
[----:B------:R-:W-:Y:S05]  /*70e0*/  BRA `(.L_x_143) ;  /* 0xfffffff800147947 */ /* 0x000fea000383ffff */
.L_x_128:
[----:B0-----:R0:W1:Y:S02]  /*70f0*/  SYNCS.PHASECHK.TRANS64.TRYWAIT P0, [R7+URZ], R4 ;  /* 0x00000004070075a7 */ /* 0x001064000800017f */
[----:B-1----:R-:W-:Y:S05]  /*7100*/  @!P0 NANOSLEEP.SYNCS 0x989680 ;  /* 0x009896800000895d */ /* 0x002fea0003900000 */
[----:B------:R-:W1:Y:S02]  /*7110*/  @!P0 SYNCS.PHASECHK.TRANS64 P0, [R7+URZ], R4 ;  /* 0x00000004070085a7 */ /* 0x000e64000800007f */
[----:B-1----:R-:W-:Y:S05]  /*7120*/  @!P0 BRA `(.L_x_128) ;  /* 0xfffffffc00f08947 */ /* 0x002fea000383ffff */
[----:B------:R-:W-:Y:S05]  /*7130*/  BRA `(.L_x_144) ;  /* 0xfffffff800547947 */ /* 0x000fea000383ffff */
.L_x_129:
[----:B0-----:R0:W1:Y:S02]  /*7140*/  SYNCS.PHASECHK.TRANS64.TRYWAIT P0, [R8+URZ], R5 ;  /* 0x00000005080075a7 */ /* 0x001064000800017f */
[----:B-1----:R-:W-:Y:S05]  /*7150*/  @!P0 NANOSLEEP.SYNCS 0x989680 ;  /* 0x009896800000895d */ /* 0x002fea0003900000 */
[----:B------:R-:W1:Y:S02]  /*7160*/  @!P0 SYNCS.PHASECHK.TRANS64 P0, [R8+URZ], R5 ;  /* 0x00000005080085a7 */ /* 0x000e64000800007f */
[----:B-1----:R-:W-:Y:S05]  /*7170*/  @!P0 BRA `(.L_x_129) ;  /* 0xfffffffc00f08947 */ /* 0x002fea000383ffff */
[----:B------:R-:W-:Y:S05]  /*7180*/  BRA `(.L_x_145) ;  /* 0xfffffff800647947 */ /* 0x000fea000383ffff */
.L_x_130:
[----:B0-----:R0:W1:Y:S02]  /*7190*/  SYNCS.PHASECHK.TRANS64.TRYWAIT P0, [R9+URZ], R4 ;  /* 0x00000004090075a7 */ /* 0x001064000800017f */
[----:B-1----:R-:W-:Y:S05]  /*71a0*/  @!P0 NANOSLEEP.SYNCS 0x989680 ;  /* 0x009896800000895d */ /* 0x002fea0003900000 */
[----:B------:R-:W1:Y:S02]  /*71b0*/  @!P0 SYNCS.PHASECHK.TRANS64 P0, [R9+URZ], R4 ;  /* 0x00000004090085a7 */ /* 0x000e64000800007f */
[----:B-1----:R-:W-:Y:S05]  /*71c0*/  @!P0 BRA `(.L_x_130) ;  /* 0xfffffffc00f08947 */ /* 0x002fea000383ffff */
[----:B------:R-:W-:Y:S05]  /*71d0*/  BRA `(.L_x_146) ;  /* 0xfffffff800747947 */ /* 0x000fea000383ffff */
.L_x_131:
[----:B0-----:R0:W1:Y:S02]  /*71e0*/  SYNCS.PHASECHK.TRANS64.TRYWAIT P0, [R8+URZ], R5 ;  /* 0x00000005080075a7 */ /* 0x001064000800017f */
[----:B-1----:R-:W-:Y:S05]  /*71f0*/  @!P0 NANOSLEEP.SYNCS 0x989680 ;  /* 0x009896800000895d */ /* 0x002fea0003900000 */
[----:B------:R-:W1:Y:S02]  /*7200*/  @!P0 SYNCS.PHASECHK.TRANS64 P0, [R8+URZ], R5 ;  /* 0x00000005080085a7 */ /* 0x000e64000800007f */
[----:B-1----:R-:W-:Y:S05]  /*7210*/  @!P0 BRA `(.L_x_131) ;  /* 0xfffffffc00f08947 */ /* 0x002fea000383ffff */
[----:B------:R-:W-:Y:S05]  /*7220*/  BRA `(.L_x_147) ;  /* 0xfffffff800847947 */ /* 0x000fea000383ffff */
.L_x_132:
[----:B0-----:R0:W1:Y:S02]  /*7230*/  SYNCS.PHASECHK.TRANS64.TRYWAIT P0, [R9+URZ], R4 ;  /* 0x00000004090075a7 */ /* 0x001064000800017f */
[----:B-1----:R-:W-:Y:S05]  /*7240*/  @!P0 NANOSLEEP.SYNCS 0x989680 ;  /* 0x009896800000895d */ /* 0x002fea0003900000 */
[----:B------:R-:W1:Y:S02]  /*7250*/  @!P0 SYNCS.PHASECHK.TRANS64 P0, [R9+URZ], R4 ;  /* 0x00000004090085a7 */ /* 0x000e64000800007f */
[----:B-1----:R-:W-:Y:S05]  /*7260*/  @!P0 BRA `(.L_x_132) ;  /* 0xfffffffc00f08947 */ /* 0x002fea000383ffff */
[----:B------:R-:W-:Y:S05]  /*7270*/  BRA `(.L_x_148) ;  /* 0xfffffff800947947 */ /* 0x000fea000383ffff */
.L_x_133:
[----:B0-----:R0:W1:Y:S02]  /*7280*/  SYNCS.PHASECHK.TRANS64.TRYWAIT P0, [R8+URZ], R5 ;  /* 0x00000005080075a7 */ /* 0x001064000800017f */
[----:B-1----:R-:W-:Y:S05]  /*7290*/  @!P0 NANOSLEEP.SYNCS 0x989680 ;  /* 0x009896800000895d */ /* 0x002fea0003900000 */
[----:B------:R-:W1:Y:S02]  /*72a0*/  @!P0 SYNCS.PHASECHK.TRANS64 P0, [R8+URZ], R5 ;  /* 0x00000005080085a7 */ /* 0x000e64000800007f */
[----:B-1----:R-:W-:Y:S05]  /*72b0*/  @!P0 BRA `(.L_x_133) ;  /* 0xfffffffc00f08947 */ /* 0x002fea000383ffff */
[----:B------:R-:W-:Y:S05]  /*72c0*/  BRA `(.L_x_149) ;  /* 0xfffffff800a47947 */ /* 0x000fea000383ffff */
.L_x_134:
[----:B0-----:R0:W1:Y:S02]  /*72d0*/  SYNCS.PHASECHK.TRANS64.TRYWAIT P0, [R9+URZ], R4 ;  /* 0x00000004090075a7 */ /* 0x001064000800017f */
[----:B-1----:R-:W-:Y:S05]  /*72e0*/  @!P0 NANOSLEEP.SYNCS 0x989680 ;  /* 0x009896800000895d */ /* 0x002fea0003900000 */
[----:B------:R-:W1:Y:S02]  /*72f0*/  @!P0 SYNCS.PHASECHK.TRANS64 P0, [R9+URZ], R4 ;  /* 0x00000004090085a7 */ /* 0x000e64000800007f */
[----:B-1----:R-:W-:Y:S05]  /*7300*/  @!P0 BRA `(.L_x_134) ;  /* 0xfffffffc00f08947 */ /* 0x002fea000383ffff */
[----:B------:R-:W-:Y:S05]  /*7310*/  BRA `(.L_x_150) ;  /* 0xfffffff800b47947 */ /* 0x000fea000383ffff */
.L_x_135:
[----:B0-----:R0:W1:Y:S02]  /*7320*/  SYNCS.PHASECHK.TRANS64.TRYWAIT P0, [R6+URZ], R5 ;  /* 0x00000005060075a7 */ /* 0x001064000800017f */
[----:B-1----:R-:W-:Y:S05]  /*7330*/  @!P0 NANOSLEEP.SYNCS 0x989680 ;  /* 0x009896800000895d */ /* 0x002fea0003900000 */
[----:B------:R-:W1:Y:S02]  /*7340*/  @!P0 SYNCS.PHASECHK.TRANS64 P0, [R6+URZ], R5 ;  /* 0x00000005060085a7 */ /* 0x000e64000800007f */
[----:B-1----:R-:W-:Y:S05]  /*7350*/  @!P0 BRA `(.L_x_135) ;  /* 0xfffffffc00f08947 */ /* 0x002fea000383ffff */
[----:B------:R-:W-:Y:S05]  /*7360*/  BRA `(.L_x_151) ;  /* 0xfffffff800bc7947 */ /* 0x000fea000383ffff */
.L_x_152:
[----:B------:R-:W-:-:S00]  /*7370*/  BRA `(.L_x_152) ;  /* 0xfffffffc00fc7947 */ /* 0x000fc0000383ffff */
[----:B------:R-:W-:-:S00]  /*7380*/  NOP ;  /* 0x0000000000007918 */ /* 0x000fc00000000000 */
[----:B------:R-:W-:-:S00]  /*7390*/  NOP ;  /* 0x0000000000007918 */ /* 0x000fc00000000000 */
[----:B------:R-:W-:-:S00]  /*73a0*/  NOP ;  /* 0x0000000000007918 */ /* 0x000fc00000000000 */
[----:B------:R-:W-:-:S00]  /*73b0*/  NOP ;  /* 0x0000000000007918 */ /* 0x000fc00000000000 */
[----:B------:R-:W-:-:S00]  /*73c0*/  NOP ;  /* 0x0000000000007918 */ /* 0x000fc00000000000 */
[----:B------:R-:W-:-:S00]  /*73d0*/  NOP ;  /* 0x0000000000007918 */ /* 0x000fc00000000000 */
[----:B------:R-:W-:-:S00]  /*73e0*/  NOP ;  /* 0x0000000000007918 */ /* 0x000fc00000000000 */
[----:B------:R-:W-:-:S00]  /*73f0*/  NOP ;  /* 0x0000000000007918 */ /* 0x000fc00000000000 */
.L_x_153:


//--------------------- .nv.shared._ZN7cutlass13device_kernelINS_4gemm6kernel13GemmUniversalIN4cute5tupleIJiiiiEEENS1_10collective13CollectiveMmaINS1_37MainloopSm90TmaGmmaWarpSpecializedFP8ILi9ENS5_IJNS4_1CILi1EEENSA_ILi8EEESB_EEENS1_35KernelTmaWarpSpecializedCooperativeEEENS5_IJNSA_ILi128EEENSA_ILi64EEESG_EEENS_12float_e4m3_tENS5_IJlSB_lEEESJ_SK_NS4_8TiledMMAINS4_8MMA_AtomIJNS4_4SM904GMMA30MMA_64x64x32_F32E4M3E4M3_SS_TNILNSO_7ScaleInE1ELSQ_1EEEEEENS4_6LayoutINS5_IJNSA_ILi2EEESB_SB_EEENS5_IJSB_NSA_ILi0EEESW_EEEEENS5_IJNS4_10UnderscoreESZ_SZ_EEEEENS4_23SM90_TMA_LOAD_MULTICASTENS4_14ComposedLayoutINS4_7SwizzleILi3ELi4ELi3EEENS4_18smem_ptr_flag_bitsILi8EEENST_INS5_IJSC_SG_EEENS5_IJSG_SB_EEEEEEEvNS4_8identityENS4_13SM90_TMA_LOADES1B_vS1C_EENS_8epilogue10collective6detail29Sm90TmaWarpSpecializedAdapterINS1G_15DefaultEpilogueISJ_SK_SK_NS1F_6thread17LinearCombinationISJ_Li1EffLNS1K_9ScaleType4KindE0ELNS_15FloatRoundStyleE2ESJ_EENS1_15EpilogueDefaultEEEEEvvEEEEvNT_6ParamsE --------------------------
	.section	.nv.shared._ZN7cutlass13device_kernelINS_4gemm6kernel13GemmUniversalIN4cute5tupleIJiiiiEEENS1_10collective13CollectiveMmaINS1_37MainloopSm90TmaGmmaWarpSpecializedFP8ILi9ENS5_IJNS4_1CILi1EEENSA_ILi8EEESB_EEENS1_35KernelTmaWarpSpecializedCooperativeEEENS5_IJNSA_ILi128EEENSA_ILi64EEESG_EEENS_12float_e4m3_tENS5_IJlSB_lEEESJ_SK_NS4_8TiledMMAINS4_8MMA_AtomIJNS4_4SM904GMMA30MMA_64x64x32_F32E4M3E4M3_SS_TNILNSO_7ScaleInE1ELSQ_1EEEEEENS4_6LayoutINS5_IJNSA_ILi2EEESB_SB_EEENS5_IJSB_NSA_ILi0EEESW_EEEEENS5_IJNS4_10UnderscoreESZ_SZ_EEEEENS4_23SM90_TMA_LOAD_MULTICASTENS4_14ComposedLayoutINS4_7SwizzleILi3ELi4ELi3EEENS4_18smem_ptr_flag_bitsILi8EEENST_INS5_IJSC_SG_EEENS5_IJSG_SB_EEEEEEEvNS4_8identityENS4_13SM90_TMA_LOADES1B_vS1C_EENS_8epilogue10collective6detail29Sm90TmaWarpSpecializedAdapterINS1G_15DefaultEpilogueISJ_SK_SK_NS1F_6thread17LinearCombinationISJ_Li1EffLNS1K_9ScaleType4KindE0ELNS_15FloatRoundStyleE2ESJ_EENS1_15EpilogueDefaultEEEEEvvEEEEvNT_6ParamsE,"aw",@nobits
	.sectionflags	@""
	.align	16
	.zero		1024


//--------------------- .nv.shared.reserved.0     --------------------------
	.section	.nv.shared.reserved.0,"aw",@nobits
	.weak		__nv_reservedSMEM_offset_0_alias
	.size		__nv_reservedSMEM_offset_0_alias, 0, 0
	.other		__nv_reservedSMEM_offset_0_alias,@"STO_CUDA_RESERVED_SHARED STV_DEFAULT"
__nv_reservedSMEM_offset_0_alias:
	.zero		0


//--------------------- .nv.global                --------------------------
	.section	.nv.global,"aw",@nobits
.nv.global:
	.type		_ZN40_INTERNAL_1ec0e61d_4_k_cu_bfad5fee_301634cute1_E,@object
	.size		_ZN40_INTERNAL_1ec0e61d_4_k_cu_bfad5fee_301634cute1_E,(_ZN40_INTERNAL_1ec0e61d_4_k_cu_bfad5fee_301634cuda3std3__45__cpo6cbeginE - _ZN40_INTERNAL_1ec0e61d_4_k_cu_bfad5fee_301634cute1_E)
_ZN40_INTERNAL_1ec0e61d_4_k_cu_bfad5fee_301634cute1_E:
	.zero		1
	.type		_ZN40_INTERNAL_1ec0e61d_4_k_cu_bfad5fee_301634cuda3std3__45__cpo6cbeginE,@object
	.size		_ZN40_INTERNAL_1ec0e61d_4_k_cu_bfad5fee_301634cuda3std3__45__cpo6cbeginE,(_ZN40_INTERNAL_1ec0e61d_4_k_cu_bfad5fee_301634cuda3std3__48in_placeE - _ZN40_INTERNAL_1ec0e61d_4_k_cu_bfad5fee_301634cuda3std3__45__cpo6cbeginE)
_ZN40_INTERNAL_1ec0e61d_4_k_cu_bfad5fee_301634cuda3std3__45__cpo6cbeginE:
	.zero		1
	.type		_ZN40_INTERNAL_1ec0e61d_4_k_cu_bfad5fee_301634cuda3std3__48in_placeE,@object
	.size		_ZN40_INTERNAL_1ec0e61d_4_k_cu_bfad5fee_301634cuda3std3__48in_placeE,(_ZN40_INTERNAL_1ec0e61d_4_k_cu_bfad5fee_301634cuda3std6ranges3__45__cpo9iter_moveE - _ZN40_INTERNAL_1ec0e61d_4_k_cu_bfad5fee_301634cuda3std3__48in_placeE)
_ZN40_INTERNAL_1ec0e61d_4_k_cu_bfad5fee_301634cuda3std3__48in_placeE:
	.zero		1
	.type		_ZN40_INTERNAL_1ec0e61d_4_k_cu_bfad5fee_301634cuda3std6ranges3__45__cpo9iter_moveE,@object
	.size		_ZN40_INTERNAL_1ec0e61d_4_k_cu_bfad5fee_301634cuda3std6ranges3__45__cpo9iter_moveE,(_ZN40_INTERNAL_1ec0e61d_4_k_cu_bfad5fee_301634cuda3std3__45__cpo5beginE - _ZN40_INTERNAL_1ec0e61d_4_k_cu_bfad5fee_301634cuda3std6ranges3__45__cpo9iter_moveE)
_ZN40_INTERNAL_1ec0e61d_4_k_cu_bfad5fee_301634cuda3std6ranges3__45__cpo9iter_moveE:
	.zero		1
	.type		_ZN40_INTERNAL_1ec0e61d_4_k_cu_bfad5fee_301634cuda3std3__45__cpo5beginE,@object
	.size		_ZN40_INTERNAL_1ec0e61d_4_k_cu_bfad5fee_301634cuda3std3__45__cpo5beginE,(_ZN40_INTERNAL_1ec0e61d_4_k_cu_bfad5fee_301634cuda3std3__442_GLOBAL__N__1ec0e61d_4_k_cu_bfad5fee_301636ignoreE - _ZN40_INTERNAL_1ec0e61d_4_k_cu_bfad5fee_301634cuda3std3__45__cpo5beginE)
_ZN40_INTERNAL_1ec0e61d_4_k_cu_bfad5fee_301634cuda3std3__45__cpo5beginE:
	.zero		1
	.type		_ZN40_INTERNAL_1ec0e61d_4_k_cu_bfad5fee_301634cuda3std3__442_GLOBAL__N__1ec0e61d_4_k_cu_bfad5fee_301636ignoreE,@object
	.size		_ZN40_INTERNAL_1ec0e61d_4_k_cu_bfad5fee_301634cuda3std3__442_GLOBAL__N__1ec0e61d_4_k_cu_bfad5fee_301636ignoreE,(_ZN40_INTERNAL_1ec0e61d_4_k_cu_bfad5fee_301634cute7productE - _ZN40_INTERNAL_1ec0e61d_4_k_cu_bfad5fee_301634cuda3std3__442_GLOBAL__N__1ec0e61d_4_k_cu_bfad5fee_301636ignoreE)
_ZN40_INTERNAL_1ec0e61d_4_k_cu_bfad5fee_301634cuda3std3__442_GLOBAL__N__1ec0e61d_4_k_cu_bfad5fee_301636ignoreE:
	.zero		1
	.type		_ZN40_INTERNAL_1ec0e61d_4_k_cu_bfad5fee_301634cute7productE,@object
	.size		_ZN40_INTERNAL_1ec0e61d_4_k_cu_bfad5fee_301634cute7productE,(_ZN40_INTERNAL_1ec0e61d_4_k_cu_bfad5fee_301634cuda3std3__45__cpo3endE - _ZN40_INTERNAL_1ec0e61d_4_k_cu_bfad5fee_301634cute7productE)
_ZN40_INTERNAL_1ec0e61d_4_k_cu_bfad5fee_301634cute7productE:
	.zero		1
	.type		_ZN40_INTERNAL_1ec0e61d_4_k_cu_bfad5fee_301634cuda3std3__45__cpo3endE,@object
	.size		_ZN40_INTERNAL_1ec0e61d_4_k_cu_bfad5fee_301634cuda3std3__45__cpo3endE,(_ZN40_INTERNAL_1ec0e61d_4_k_cu_bfad5fee_301634cuda3std3__419piecewise_constructE - _ZN40_INTERNAL_1ec0e61d_4_k_cu_bfad5fee_301634cuda3std3__45__cpo3endE)
_ZN40_INTERNAL_1ec0e61d_4_k_cu_bfad5fee_301634cuda3std3__45__cpo3endE:
	.zero		1
	.type		_ZN40_INTERNAL_1ec0e61d_4_k_cu_bfad5fee_301634cuda3std3__419piecewise_constructE,@object
	.size		_ZN40_INTERNAL_1ec0e61d_4_k_cu_bfad5fee_301634cuda3std3__419piecewise_constructE,(_ZN40_INTERNAL_1ec0e61d_4_k_cu_bfad5fee_301634cuda3std3__45__cpo4cendE - _ZN40_INTERNAL_1ec0e61d_4_k_cu_bfad5fee_301634cuda3std3__419piecewise_constructE)
_ZN40_INTERNAL_1ec0e61d_4_k_cu_bfad5fee_301634cuda3std3__419piecewise_constructE:
	.zero		1
	.type		_ZN40_INTERNAL_1ec0e61d_4_k_cu_bfad5fee_301634cuda3std3__45__cpo4cendE,@object
	.size		_ZN40_INTERNAL_1ec0e61d_4_k_cu_bfad5fee_301634cuda3std3__45__cpo4cendE,(_ZN40_INTERNAL_1ec0e61d_4_k_cu_bfad5fee_301634cuda3std6ranges3__45__cpo4swapE - _ZN40_INTERNAL_1ec0e61d_4_k_cu_bfad5fee_301634cuda3std3__45__cpo4cendE)
_ZN40_INTERNAL_1ec0e61d_4_k_cu_bfad5fee_301634cuda3std3__45__cpo4cendE:
	.zero		1
	.type		_ZN40_INTERNAL_1ec0e61d_4_k_cu_bfad5fee_301634cuda3std6ranges3__45__cpo4swapE,@object
	.size		_ZN40_INTERNAL_1ec0e61d_4_k_cu_bfad5fee_301634cuda3std6ranges3__45__cpo4swapE,(.L_7 - _ZN40_INTERNAL_1ec0e61d_4_k_cu_bfad5fee_301634cuda3std6ranges3__45__cpo4swapE)
_ZN40_INTERNAL_1ec0e61d_4_k_cu_bfad5fee_301634cuda3std6ranges3__45__cpo4swapE:
	.zero		1
.L_7:


//--------------------- .nv.constant0._ZN7cutlass13device_kernelINS_4gemm6kernel13GemmUniversalIN4cute5tupleIJiiiiEEENS1_10collective13CollectiveMmaINS1_37MainloopSm90TmaGmmaWarpSpecializedFP8ILi9ENS5_IJNS4_1CILi1EEENSA_ILi8EEESB_EEENS1_35KernelTmaWarpSpecializedCooperativeEEENS5_IJNSA_ILi128EEENSA_ILi64EEESG_EEENS_12float_e4m3_tENS5_IJlSB_lEEESJ_SK_NS4_8TiledMMAINS4_8MMA_AtomIJNS4_4SM904GMMA30MMA_64x64x32_F32E4M3E4M3_SS_TNILNSO_7ScaleInE1ELSQ_1EEEEEENS4_6LayoutINS5_IJNSA_ILi2EEESB_SB_EEENS5_IJSB_NSA_ILi0EEESW_EEEEENS5_IJNS4_10UnderscoreESZ_SZ_EEEEENS4_23SM90_TMA_LOAD_MULTICASTENS4_14ComposedLayoutINS4_7SwizzleILi3ELi4ELi3EEENS4_18smem_ptr_flag_bitsILi8EEENST_INS5_IJSC_SG_EEENS5_IJSG_SB_EEEEEEEvNS4_8identityENS4_13SM90_TMA_LOADES1B_vS1C_EENS_8epilogue10collective6detail29Sm90TmaWarpSpecializedAdapterINS1G_15DefaultEpilogueISJ_SK_SK_NS1F_6thread17LinearCombinationISJ_Li1EffLNS1K_9ScaleType4KindE0ELNS_15FloatRoundStyleE2ESJ_EENS1_15EpilogueDefaultEEEEEvvEEEEvNT_6ParamsE --------------------------
	.section	.nv.constant0._ZN7cutlass13device_kernelINS_4gemm6kernel13GemmUniversalIN4cute5tupleIJiiiiEEENS1_10collective13CollectiveMmaINS1_37MainloopSm90TmaGmmaWarpSpecializedFP8ILi9ENS5_IJNS4_1CILi1EEENSA_ILi8EEESB_EEENS1_35KernelTmaWarpSpecializedCooperativeEEENS5_IJNSA_ILi128EEENSA_ILi64EEESG_EEENS_12float_e4m3_tENS5_IJlSB_lEEESJ_SK_NS4_8TiledMMAINS4_8MMA_AtomIJNS4_4SM904GMMA30MMA_64x64x32_F32E4M3E4M3_SS_TNILNSO_7ScaleInE1ELSQ_1EEEEEENS4_6LayoutINS5_IJNSA_ILi2EEESB_SB_EEENS5_IJSB_NSA_ILi0EEESW_EEEEENS5_IJNS4_10UnderscoreESZ_SZ_EEEEENS4_23SM90_TMA_LOAD_MULTICASTENS4_14ComposedLayoutINS4_7SwizzleILi3ELi4ELi3EEENS4_18smem_ptr_flag_bitsILi8EEENST_INS5_IJSC_SG_EEENS5_IJSG_SB_EEEEEEEvNS4_8identityENS4_13SM90_TMA_LOADES1B_vS1C_EENS_8epilogue10collective6detail29Sm90TmaWarpSpecializedAdapterINS1G_15DefaultEpilogueISJ_SK_SK_NS1F_6thread17LinearCombinationISJ_Li1EffLNS1K_9ScaleType4KindE0ELNS_15FloatRoundStyleE2ESJ_EENS1_15EpilogueDefaultEEEEEvvEEEEvNT_6ParamsE,"a",@progbits
	.sectionflags	@""
	.align	4
.nv.constant0._ZN7cutlass13device_kernelINS_4gemm6kernel13GemmUniversalIN4cute5tupleIJiiiiEEENS1_10collective13CollectiveMmaINS1_37MainloopSm90TmaGmmaWarpSpecializedFP8ILi9ENS5_IJNS4_1CILi1EEENSA_ILi8EEESB_EEENS1_35KernelTmaWarpSpecializedCooperativeEEENS5_IJNSA_ILi128EEENSA_ILi64EEESG_EEENS_12float_e4m3_tENS5_IJlSB_lEEESJ_SK_NS4_8TiledMMAINS4_8MMA_AtomIJNS4_4SM904GMMA30MMA_64x64x32_F32E4M3E4M3_SS_TNILNSO_7ScaleInE1ELSQ_1EEEEEENS4_6LayoutINS5_IJNSA_ILi2EEESB_SB_EEENS5_IJSB_NSA_ILi0EEESW_EEEEENS5_IJNS4_10UnderscoreESZ_SZ_EEEEENS4_23SM90_TMA_LOAD_MULTICASTENS4_14ComposedLayoutINS4_7SwizzleILi3ELi4ELi3EEENS4_18smem_ptr_flag_bitsILi8EEENST_INS5_IJSC_SG_EEENS5_IJSG_SB_EEEEEEEvNS4_8identityENS4_13SM90_TMA_LOADES1B_vS1C_EENS_8epilogue10collective6detail29Sm90TmaWarpSpecializedAdapterINS1G_15DefaultEpilogueISJ_SK_SK_NS1F_6thread17LinearCombinationISJ_Li1EffLNS1K_9ScaleType4KindE0ELNS_15FloatRoundStyleE2ESJ_EENS1_15EpilogueDefaultEEEEEvvEEEEvNT_6ParamsE:
	.zero		1664


//--------------------- SYMBOLS --------------------------

	.type		.nv.reservedSmem.offset0,@object
	.size		.nv.reservedSmem.offset0,0x4
